// auto-generated by cutlass_sweep.gemm — config: {"arch": "sm_90", "cluster_m": 1, "cluster_n": 1, "dtype": "int8", "stages": 5, "tile_k": 128, "tile_m": 128, "tile_n": 256}
#include "cutlass/cutlass.h"
#include "cutlass/gemm/collective/collective_builder.hpp"
#include "cutlass/gemm/device/gemm_universal_adapter.h"
#include "cutlass/gemm/kernel/gemm_universal.hpp"
#include "cutlass/epilogue/collective/collective_builder.hpp"

using ElemA = int8_t;
using ElemB = int8_t;
using ElemCD = int8_t;
using Acc  = int32_t;
using TileShape    = cute::Shape<cute::_128, cute::_256, cute::_128>;
using ClusterShape = cute::Shape<cute::_1, cute::_1, cute::_1>;

using CollectiveEpilogue = typename cutlass::epilogue::collective::CollectiveBuilder<
    cutlass::arch::Sm90, cutlass::arch::OpClassTensorOp,
    TileShape, ClusterShape,
    cutlass::epilogue::collective::EpilogueTileAuto,
    Acc, Acc,
    ElemCD, cutlass::layout::RowMajor, 128 / cutlass::sizeof_bits<ElemCD>::value,
    ElemCD, cutlass::layout::RowMajor, 128 / cutlass::sizeof_bits<ElemCD>::value,
    cutlass::epilogue::collective::EpilogueScheduleAuto
  >::CollectiveOp;

using CollectiveMainloop = typename cutlass::gemm::collective::CollectiveBuilder<
    cutlass::arch::Sm90, cutlass::arch::OpClassTensorOp,
    ElemA, cutlass::layout::RowMajor, 128 / cutlass::sizeof_bits<ElemA>::value,
    ElemB, cutlass::layout::ColumnMajor, 128 / cutlass::sizeof_bits<ElemB>::value,
    Acc,
    TileShape, ClusterShape,
    cutlass::gemm::collective::StageCount<5>,
    cutlass::gemm::collective::KernelScheduleAuto
  >::CollectiveOp;

using GemmKernel = cutlass::gemm::kernel::GemmUniversal<
    cute::Shape<int,int,int,int>,
    CollectiveMainloop,
    CollectiveEpilogue
>;
using Gemm = cutlass::gemm::device::GemmUniversalAdapter<GemmKernel>;

// Force the device kernel symbol into the cubin without needing a host main.
auto* _anchor = &cutlass::device_kernel<GemmKernel>;


// ===== COMPILED SASS (sm_90a) =====

	.target	sm_90a

	.elftype	@"ET_EXEC"


//--------------------- .note.nv.tkinfo           --------------------------
	.section	.note.nv.tkinfo,"",@"SHT_NOTE"
	.sectionflags	@"SHF_NOTE_NV_TKINFO"
	.tkinfo
        /*0018*/ 	.word	0x00000002
        /*0030*/ 	.string	""
        /*0030*/ 	.string	"ptxas"
        /*0030*/ 	.string	"Cuda compilation tools, release 13.0, V13.0.88"
        /*0030*/ 	.string	"Build cuda_13.0.r13.0/compiler.36424714_0"
        /*0030*/ 	.string	"-arch sm_90a -m 64 "



//--------------------- .note.nv.cuinfo           --------------------------
	.section	.note.nv.cuinfo,"",@"SHT_NOTE"
	.sectionflags	@"SHF_NOTE_NV_CUINFO"
        /*0018*/ 	.short	0x0002
        /*001a*/ 	.short	0x005a
        /*001c*/ 	.short	0x0082
	.zero		2


//--------------------- .nv.info                  --------------------------
	.section	.nv.info,"",@"SHT_CUDA_INFO"
	.align	4


	//----- nvinfo : EIATTR_REGCOUNT
	.align		4
        /*0000*/ 	.byte	0x04, 0x2f
        /*0002*/ 	.short	(.L_15 - .L_14)
	.align		4
.L_14:
        /*0004*/ 	.word	index@(_ZN7cutlass13device_kernelINS_4gemm6kernel13GemmUniversalIN4cute5tupleIJiiiiEEENS1_10collective13CollectiveMmaINS1_34MainloopSm90TmaGmmaWarpSpecializedILi5ENS5_IJNS4_1CILi1EEESB_SB_EEENS1_35KernelTmaWarpSpecializedCooperativeEEENS5_IJNSA_ILi128EEENSA_ILi256EEESF_EEEaNS5_IJlSB_lEEEaSI_NS4_8TiledMMAINS4_8MMA_AtomIJNS4_4SM904GMMA27MMA_64x256x32_S32S8S8_SS_TNEEEENS4_6LayoutINS5_IJNSA_ILi2EEESB_SB_EEENS5_IJSB_NSA_ILi0EEESS_EEEEENS5_IJNS4_10UnderscoreESV_SV_EEEEENS4_13SM90_TMA_LOADENS4_14ComposedLayoutINS4_7SwizzleILi3ELi4ELi3EEENS4_18smem_ptr_flag_bitsILi8EEENSP_INS5_IJNSA_ILi8EEESF_EEENS5_IJSF_SB_EEEEEEEvNS4_8identityESY_S18_vS19_EENS_8epilogue10collective6detail29Sm90TmaWarpSpecializedAdapterINS1C_15DefaultEpilogueIaSI_SI_NS1B_6thread17LinearCombinationIaLi1EiiLNS1G_9ScaleType4KindE0ELNS_15FloatRoundStyleE2EaEENS1_15EpilogueDefaultEEEEEvvEEEEvNT_6ParamsE)
        /*0008*/ 	.word	0x000000a8


	//----- nvinfo : EIATTR_FRAME_SIZE
	.align		4
.L_15:
        /*000c*/ 	.byte	0x04, 0x11
        /*000e*/ 	.short	(.L_17 - .L_16)
	.align		4
.L_16:
        /*0010*/ 	.word	index@(_ZN7cutlass13device_kernelINS_4gemm6kernel13GemmUniversalIN4cute5tupleIJiiiiEEENS1_10collective13CollectiveMmaINS1_34MainloopSm90TmaGmmaWarpSpecializedILi5ENS5_IJNS4_1CILi1EEESB_SB_EEENS1_35KernelTmaWarpSpecializedCooperativeEEENS5_IJNSA_ILi128EEENSA_ILi256EEESF_EEEaNS5_IJlSB_lEEEaSI_NS4_8TiledMMAINS4_8MMA_AtomIJNS4_4SM904GMMA27MMA_64x256x32_S32S8S8_SS_TNEEEENS4_6LayoutINS5_IJNSA_ILi2EEESB_SB_EEENS5_IJSB_NSA_ILi0EEESS_EEEEENS5_IJNS4_10UnderscoreESV_SV_EEEEENS4_13SM90_TMA_LOADENS4_14ComposedLayoutINS4_7SwizzleILi3ELi4ELi3EEENS4_18smem_ptr_flag_bitsILi8EEENSP_INS5_IJNSA_ILi8EEESF_EEENS5_IJSF_SB_EEEEEEEvNS4_8identityESY_S18_vS19_EENS_8epilogue10collective6detail29Sm90TmaWarpSpecializedAdapterINS1C_15DefaultEpilogueIaSI_SI_NS1B_6thread17LinearCombinationIaLi1EiiLNS1G_9ScaleType4KindE0ELNS_15FloatRoundStyleE2EaEENS1_15EpilogueDefaultEEEEEvvEEEEvNT_6ParamsE)
        /*0014*/ 	.word	0x00000000


	//----- nvinfo : EIATTR_MIN_STACK_SIZE
	.align		4
.L_17:
        /*0018*/ 	.byte	0x04, 0x12
        /*001a*/ 	.short	(.L_19 - .L_18)
	.align		4
.L_18:
        /*001c*/ 	.word	index@(_ZN7cutlass13device_kernelINS_4gemm6kernel13GemmUniversalIN4cute5tupleIJiiiiEEENS1_10collective13CollectiveMmaINS1_34MainloopSm90TmaGmmaWarpSpecializedILi5ENS5_IJNS4_1CILi1EEESB_SB_EEENS1_35KernelTmaWarpSpecializedCooperativeEEENS5_IJNSA_ILi128EEENSA_ILi256EEESF_EEEaNS5_IJlSB_lEEEaSI_NS4_8TiledMMAINS4_8MMA_AtomIJNS4_4SM904GMMA27MMA_64x256x32_S32S8S8_SS_TNEEEENS4_6LayoutINS5_IJNSA_ILi2EEESB_SB_EEENS5_IJSB_NSA_ILi0EEESS_EEEEENS5_IJNS4_10UnderscoreESV_SV_EEEEENS4_13SM90_TMA_LOADENS4_14ComposedLayoutINS4_7SwizzleILi3ELi4ELi3EEENS4_18smem_ptr_flag_bitsILi8EEENSP_INS5_IJNSA_ILi8EEESF_EEENS5_IJSF_SB_EEEEEEEvNS4_8identityESY_S18_vS19_EENS_8epilogue10collective6detail29Sm90TmaWarpSpecializedAdapterINS1C_15DefaultEpilogueIaSI_SI_NS1B_6thread17LinearCombinationIaLi1EiiLNS1G_9ScaleType4KindE0ELNS_15FloatRoundStyleE2EaEENS1_15EpilogueDefaultEEEEEvvEEEEvNT_6ParamsE)
        /*0020*/ 	.word	0x00000000
.L_19:


//--------------------- .nv.compat                --------------------------
	.section	.nv.compat,"",@"SHT_CUDA_COMPAT_INFO"
	.align	4
        /*0000*/ 	.byte	0x02, 0x09, 0x01, 0x00, 0x02, 0x02, 0x04, 0x00, 0x02, 0x05, 0x05, 0x00, 0x03, 0x07, 0x01, 0x01
        /*0010*/ 	.byte	0x02, 0x03, 0x01, 0x00, 0x02, 0x06, 0x01, 0x00, 0x04, 0x0b, 0x08, 0x00, 0x00, 0x00, 0x00, 0x00
        /*0020*/ 	.byte	0x00, 0x00, 0x00, 0x00


//--------------------- .nv.info._ZN7cutlass13device_kernelINS_4gemm6kernel13GemmUniversalIN4cute5tupleIJiiiiEEENS1_10collective13CollectiveMmaINS1_34MainloopSm90TmaGmmaWarpSpecializedILi5ENS5_IJNS4_1CILi1EEESB_SB_EEENS1_35KernelTmaWarpSpecializedCooperativeEEENS5_IJNSA_ILi128EEENSA_ILi256EEESF_EEEaNS5_IJlSB_lEEEaSI_NS4_8TiledMMAINS4_8MMA_AtomIJNS4_4SM904GMMA27MMA_64x256x32_S32S8S8_SS_TNEEEENS4_6LayoutINS5_IJNSA_ILi2EEESB_SB_EEENS5_IJSB_NSA_ILi0EEESS_EEEEENS5_IJNS4_10UnderscoreESV_SV_EEEEENS4_13SM90_TMA_LOADENS4_14ComposedLayoutINS4_7SwizzleILi3ELi4ELi3EEENS4_18smem_ptr_flag_bitsILi8EEENSP_INS5_IJNSA_ILi8EEESF_EEENS5_IJSF_SB_EEEEEEEvNS4_8identityESY_S18_vS19_EENS_8epilogue10collective6detail29Sm90TmaWarpSpecializedAdapterINS1C_15DefaultEpilogueIaSI_SI_NS1B_6thread17LinearCombinationIaLi1EiiLNS1G_9ScaleType4KindE0ELNS_15FloatRoundStyleE2EaEENS1_15EpilogueDefaultEEEEEvvEEEEvNT_6ParamsE --------------------------
	.section	.nv.info._ZN7cutlass13device_kernelINS_4gemm6kernel13GemmUniversalIN4cute5tupleIJiiiiEEENS1_10collective13CollectiveMmaINS1_34MainloopSm90TmaGmmaWarpSpecializedILi5ENS5_IJNS4_1CILi1EEESB_SB_EEENS1_35KernelTmaWarpSpecializedCooperativeEEENS5_IJNSA_ILi128EEENSA_ILi256EEESF_EEEaNS5_IJlSB_lEEEaSI_NS4_8TiledMMAINS4_8MMA_AtomIJNS4_4SM904GMMA27MMA_64x256x32_S32S8S8_SS_TNEEEENS4_6LayoutINS5_IJNSA_ILi2EEESB_SB_EEENS5_IJSB_NSA_ILi0EEESS_EEEEENS5_IJNS4_10UnderscoreESV_SV_EEEEENS4_13SM90_TMA_LOADENS4_14ComposedLayoutINS4_7SwizzleILi3ELi4ELi3EEENS4_18smem_ptr_flag_bitsILi8EEENSP_INS5_IJNSA_ILi8EEESF_EEENS5_IJSF_SB_EEEEEEEvNS4_8identityESY_S18_vS19_EENS_8epilogue10collective6detail29Sm90TmaWarpSpecializedAdapterINS1C_15DefaultEpilogueIaSI_SI_NS1B_6thread17LinearCombinationIaLi1EiiLNS1G_9ScaleType4KindE0ELNS_15FloatRoundStyleE2EaEENS1_15EpilogueDefaultEEEEEvvEEEEvNT_6ParamsE,"",@"SHT_CUDA_INFO"
	.sectionflags	@""
	.align	4


	//----- nvinfo : EIATTR_CUDA_API_VERSION
	.align		4
        /*0000*/ 	.byte	0x04, 0x37
        /*0002*/ 	.short	(.L_21 - .L_20)
.L_20:
        /*0004*/ 	.word	0x00000082


	//----- nvinfo : EIATTR_KPARAM_INFO
	.align		4
.L_21:
        /*0008*/ 	.byte	0x04, 0x17
        /*000a*/ 	.short	(.L_23 - .L_22)
.L_22:
        /*000c*/ 	.word	0x00000000
        /*0010*/ 	.short	0x0000
        /*0012*/ 	.short	0x0070
        /*0014*/ 	.byte	0x00, 0xf0, 0x01, 0x10


	//----- nvinfo : EIATTR_SPARSE_MMA_MASK
	.align		4
.L_23:
        /*0018*/ 	.byte	0x03, 0x50
        /*001a*/ 	.short	0x0000


	//----- nvinfo : EIATTR_MAXREG_COUNT
	.align		4
        /*001c*/ 	.byte	0x03, 0x1b
        /*001e*/ 	.short	0x00a8


	//----- nvinfo : EIATTR_NUM_BARRIERS
	.align		4
        /*0020*/ 	.byte	0x02, 0x4c
        /*0022*/ 	.byte	0x01
	.zero		1


	//----- nvinfo : EIATTR_EXTERNS
	.align		4
        /*0024*/ 	.byte	0x04, 0x0f
        /*0026*/ 	.short	(.L_25 - .L_24)


	//   ....[0]....
	.align		4
.L_24:
        /*0028*/ 	.word	index@(__assertfail)


	//----- nvinfo : EIATTR_MERCURY_ISA_VERSION
	.align		4
.L_25:
        /*002c*/ 	.byte	0x03, 0x5f
        /*002e*/ 	.short	0x0101


	//----- nvinfo : EIATTR_INT_WARP_WIDE_INSTR_OFFSETS
	.align		4
        /*0030*/ 	.byte	0x04, 0x31
        /*0032*/ 	.short	(.L_27 - .L_26)


	//   ....[0]....
.L_26:
        /*0034*/ 	.word	0x000003d0


	//   ....[1]....
        /*0038*/ 	.word	0x00000400


	//   ....[2]....
        /*003c*/ 	.word	0x000004e0


	//----- nvinfo : EIATTR_COOP_GROUP_MASK_REGIDS
	.align		4
.L_27:
        /*0040*/ 	.byte	0x04, 0x29
        /*0042*/ 	.short	(.L_29 - .L_28)


	//   ....[0]....
.L_28:
        /*0044*/ 	.word	0xffffffff


	//   ....[1]....
        /*0048*/ 	.word	0xffffffff


	//   ....[2]....
        /*004c*/ 	.word	0xffffffff


	//   ....[3]....
        /*0050*/ 	.word	0xffffffff


	//   ....[4]....
        /*0054*/ 	.word	0xffffffff


	//----- nvinfo : EIATTR_COOP_GROUP_INSTR_OFFSETS
	.align		4
.L_29:
        /*0058*/ 	.byte	0x04, 0x28
        /*005a*/ 	.short	(.L_31 - .L_30)


	//   ....[0]....
.L_30:
        /*005c*/ 	.word	0x00000060


	//   ....[1]....
        /*0060*/ 	.word	0x00000070


	//   ....[2]....
        /*0064*/ 	.word	0x00000130


	//   ....[3]....
        /*0068*/ 	.word	0x000002e0


	//   ....[4]....
        /*006c*/ 	.word	0x00000f90


	//----- nvinfo : EIATTR_REG_RECONFIG
	.align		4
.L_31:
        /*0070*/ 	.byte	0x01, 0x54
	.zero		2


	//----- nvinfo : EIATTR_SYSCALL_OFFSETS
	.align		4
        /*0074*/ 	.byte	0x04, 0x46
        /*0076*/ 	.short	(.L_33 - .L_32)


	//   ....[0]....
.L_32:
        /*0078*/ 	.word	0x00001150


	//----- nvinfo : EIATTR_MBARRIER_INSTR_OFFSETS
	.align		4
.L_33:
        /*007c*/ 	.byte	0x04, 0x39
        /*007e*/ 	.short	(.L_35 - .L_34)


	//   ....[0]....
.L_34:
        /*0080*/ 	.word	0x00000230
        /*0084*/ 	.word	0x000000ff
        /*0088*/ 	.word	0x00000000
        /*008c*/ 	.short	0x0100
        /*008e*/ 	.byte	0x08
	.zero		1


	//   ....[1]....
        /*0090*/ 	.word	0x00000240
        /*0094*/ 	.word	0x000000ff
        /*0098*/ 	.word	0x00000028
        /*009c*/ 	.short	0x0100
        /*009e*/ 	.byte	0x08
	.zero		1


	//   ....[2]....
        /*00a0*/ 	.word	0x00000250
        /*00a4*/ 	.word	0x000000ff
        /*00a8*/ 	.word	0x00000008
        /*00ac*/ 	.short	0x0100
        /*00ae*/ 	.byte	0x08
	.zero		1


	//   ....[3]....
        /*00b0*/ 	.word	0x00000260
        /*00b4*/ 	.word	0x000000ff
        /*00b8*/ 	.word	0x00000030
        /*00bc*/ 	.short	0x0100
        /*00be*/ 	.byte	0x08
	.zero		1


	//   ....[4]....
        /*00c0*/ 	.word	0x00000270
        /*00c4*/ 	.word	0x000000ff
        /*00c8*/ 	.word	0x00000010
        /*00cc*/ 	.short	0x0100
        /*00ce*/ 	.byte	0x08
	.zero		1


	//   ....[5]....
        /*00d0*/ 	.word	0x00000280
        /*00d4*/ 	.word	0x000000ff
        /*00d8*/ 	.word	0x00000038
        /*00dc*/ 	.short	0x0100
        /*00de*/ 	.byte	0x08
	.zero		1


	//   ....[6]....
        /*00e0*/ 	.word	0x00000290
        /*00e4*/ 	.word	0x000000ff
        /*00e8*/ 	.word	0x00000018
        /*00ec*/ 	.short	0x0100
        /*00ee*/ 	.byte	0x08
	.zero		1


	//   ....[7]....
        /*00f0*/ 	.word	0x000002a0
        /*00f4*/ 	.word	0x000000ff
        /*00f8*/ 	.word	0x00000040
        /*00fc*/ 	.short	0x0100
        /*00fe*/ 	.byte	0x08
	.zero		1


	//   ....[8]....
        /*0100*/ 	.word	0x000002b0
        /*0104*/ 	.word	0x000000ff
        /*0108*/ 	.word	0x00000020
        /*010c*/ 	.short	0x0100
        /*010e*/ 	.byte	0x08
	.zero		1


	//   ....[9]....
        /*0110*/ 	.word	0x000002c0
        /*0114*/ 	.word	0x000000ff
        /*0118*/ 	.word	0x00000048
        /*011c*/ 	.short	0x0100
        /*011e*/ 	.byte	0x08
	.zero		1


	//   ....[10]....
        /*0120*/ 	.word	0x00000550
        /*0124*/ 	.word	0x000000ff
        /*0128*/ 	.word	0x00000060
        /*012c*/ 	.short	0x0100
        /*012e*/ 	.byte	0x06
	.zero		1


	//   ....[11]....
        /*0130*/ 	.word	0x000005b0
        /*0134*/ 	.word	0x000000ff
        /*0138*/ 	.word	0x00000068
        /*013c*/ 	.short	0x0100
        /*013e*/ 	.byte	0x06
	.zero		1


	//   ....[12]....
        /*0140*/ 	.word	0x00001220
        /*0144*/ 	.word	0x00000003
        /*0148*/ 	.word	0x00000000
        /*014c*/ 	.short	0x010a
        /*014e*/ 	.byte	0x3f
	.zero		1


	//   ....[13]....
        /*0150*/ 	.word	0x00001260
        /*0154*/ 	.word	0x00000003
        /*0158*/ 	.word	0x00000000
        /*015c*/ 	.short	0x010a
        /*015e*/ 	.byte	0x3f
	.zero		1


	//   ....[14]....
        /*0160*/ 	.word	0x00001630
        /*0164*/ 	.word	0x00000005
        /*0168*/ 	.word	0x00000000
        /*016c*/ 	.short	0x010a
        /*016e*/ 	.byte	0x3f
	.zero		1


	//   ....[15]....
        /*0170*/ 	.word	0x00001670
        /*0174*/ 	.word	0x00000005
        /*0178*/ 	.word	0x00000000
        /*017c*/ 	.short	0x010a
        /*017e*/ 	.byte	0x3f
	.zero		1


	//   ....[16]....
        /*0180*/ 	.word	0x000018d0
        /*0184*/ 	.word	0x00000004
        /*0188*/ 	.word	0x00000000
        /*018c*/ 	.short	0x0101
        /*018e*/ 	.byte	0x3f
	.zero		1


	//   ....[17]....
        /*0190*/ 	.word	0x00001ab0
        /*0194*/ 	.word	0x00000000
        /*0198*/ 	.word	0x00000000
        /*019c*/ 	.short	0x0101
        /*019e*/ 	.byte	0x3f
	.zero		1


	//   ....[18]....
        /*01a0*/ 	.word	0x00009040
        /*01a4*/ 	.word	0x0000000e
        /*01a8*/ 	.word	0x00000028
        /*01ac*/ 	.short	0x010a
        /*01ae*/ 	.byte	0x3f
	.zero		1


	//   ....[19]....
        /*01b0*/ 	.word	0x000093c0
        /*01b4*/ 	.word	0x00000006
        /*01b8*/ 	.word	0x00000068
        /*01bc*/ 	.short	0x0101
        /*01be*/ 	.byte	0x3f
	.zero		1


	//   ....[20]....
        /*01c0*/ 	.word	0x00009af0
        /*01c4*/ 	.word	0x00000007
        /*01c8*/ 	.word	0x00000000
        /*01cc*/ 	.short	0x010a
        /*01ce*/ 	.byte	0x3f
	.zero		1


	//   ....[21]....
        /*01d0*/ 	.word	0x00009b70
        /*01d4*/ 	.word	0x00000009
        /*01d8*/ 	.word	0x00000000
        /*01dc*/ 	.short	0x010a
        /*01de*/ 	.byte	0x3f
	.zero		1


	//   ....[22]....
        /*01e0*/ 	.word	0x00009c00
        /*01e4*/ 	.word	0x00000006
        /*01e8*/ 	.word	0x00000000
        /*01ec*/ 	.short	0x010a
        /*01ee*/ 	.byte	0x3f
	.zero		1


	//   ....[23]....
        /*01f0*/ 	.word	0x00009c90
        /*01f4*/ 	.word	0x00000009
        /*01f8*/ 	.word	0x00000000
        /*01fc*/ 	.short	0x010a
        /*01fe*/ 	.byte	0x3f
	.zero		1


	//   ....[24]....
        /*0200*/ 	.word	0x00009d20
        /*0204*/ 	.word	0x00000003
        /*0208*/ 	.word	0x00000000
        /*020c*/ 	.short	0x010a
        /*020e*/ 	.byte	0x3f
	.zero		1


	//   ....[25]....
        /*0210*/ 	.word	0x00009d80
        /*0214*/ 	.word	0x00000003
        /*0218*/ 	.word	0x00000000
        /*021c*/ 	.short	0x010a
        /*021e*/ 	.byte	0x3f
	.zero		1


	//   ....[26]....
        /*0220*/ 	.word	0x00009dd0
        /*0224*/ 	.word	0x00000005
        /*0228*/ 	.word	0x00000000
        /*022c*/ 	.short	0x010a
        /*022e*/ 	.byte	0x3f
	.zero		1


	//   ....[27]....
        /*0230*/ 	.word	0x00009ea0
        /*0234*/ 	.word	0x0000000e
        /*0238*/ 	.word	0x00000028
        /*023c*/ 	.short	0x010a
        /*023e*/ 	.byte	0x3f
	.zero		1


	//   ....[28]....
        /*0240*/ 	.word	0x00009f70
        /*0244*/ 	.word	0x00000007
        /*0248*/ 	.word	0x00000000
        /*024c*/ 	.short	0x010a
        /*024e*/ 	.byte	0x3f
	.zero		1


	//   ....[29]....
        /*0250*/ 	.word	0x00009fc0
        /*0254*/ 	.word	0x00000009
        /*0258*/ 	.word	0x00000000
        /*025c*/ 	.short	0x010a
        /*025e*/ 	.byte	0x3f
	.zero		1


	//   ....[30]....
        /*0260*/ 	.word	0x0000a010
        /*0264*/ 	.word	0x00000006
        /*0268*/ 	.word	0x00000000
        /*026c*/ 	.short	0x010a
        /*026e*/ 	.byte	0x3f
	.zero		1


	//   ....[31]....
        /*0270*/ 	.word	0x0000a060
        /*0274*/ 	.word	0x00000009
        /*0278*/ 	.word	0x00000000
        /*027c*/ 	.short	0x010a
        /*027e*/ 	.byte	0x3f
	.zero		1


	//----- nvinfo : EIATTR_NUM_MBARRIERS
	.align		4
.L_35:
        /*0280*/ 	.byte	0x03, 0x38
        /*0282*/ 	.short	0x000c


	//----- nvinfo : EIATTR_EXIT_INSTR_OFFSETS
	.align		4
        /*0284*/ 	.byte	0x04, 0x1c
        /*0286*/ 	.short	(.L_37 - .L_36)


	//   ....[0]....
.L_36:
        /*0288*/ 	.word	0x00000600


	//   ....[1]....
        /*028c*/ 	.word	0x00000ed0


	//   ....[2]....
        /*0290*/ 	.word	0x000086b0


	//   ....[3]....
        /*0294*/ 	.word	0x00008ce0


	//   ....[4]....
        /*0298*/ 	.word	0x00009d70


	//----- nvinfo : EIATTR_MAX_THREADS
	.align		4
.L_37:
        /*029c*/ 	.byte	0x04, 0x05
        /*029e*/ 	.short	(.L_39 - .L_38)
.L_38:
        /*02a0*/ 	.word	0x00000180
        /*02a4*/ 	.word	0x00000001
        /*02a8*/ 	.word	0x00000001


	//----- nvinfo : EIATTR_CRS_STACK_SIZE
	.align		4
.L_39:
        /*02ac*/ 	.byte	0x04, 0x1e
        /*02ae*/ 	.short	(.L_41 - .L_40)
.L_40:
        /*02b0*/ 	.word	0x00000000


	//----- nvinfo : EIATTR_CBANK_PARAM_SIZE
	.align		4
.L_41:
        /*02b4*/ 	.byte	0x03, 0x19
        /*02b6*/ 	.short	0x0470


	//----- nvinfo : EIATTR_PARAM_CBANK
	.align		4
        /*02b8*/ 	.byte	0x04, 0x0a
        /*02ba*/ 	.short	(.L_43 - .L_42)
	.align		4
.L_42:
        /*02bc*/ 	.word	index@(.nv.constant0._ZN7cutlass13device_kernelINS_4gemm6kernel13GemmUniversalIN4cute5tupleIJiiiiEEENS1_10collective13CollectiveMmaINS1_34MainloopSm90TmaGmmaWarpSpecializedILi5ENS5_IJNS4_1CILi1EEESB_SB_EEENS1_35KernelTmaWarpSpecializedCooperativeEEENS5_IJNSA_ILi128EEENSA_ILi256EEESF_EEEaNS5_IJlSB_lEEEaSI_NS4_8TiledMMAINS4_8MMA_AtomIJNS4_4SM904GMMA27MMA_64x256x32_S32S8S8_SS_TNEEEENS4_6LayoutINS5_IJNSA_ILi2EEESB_SB_EEENS5_IJSB_NSA_ILi0EEESS_EEEEENS5_IJNS4_10UnderscoreESV_SV_EEEEENS4_13SM90_TMA_LOADENS4_14ComposedLayoutINS4_7SwizzleILi3ELi4ELi3EEENS4_18smem_ptr_flag_bitsILi8EEENSP_INS5_IJNSA_ILi8EEESF_EEENS5_IJSF_SB_EEEEEEEvNS4_8identityESY_S18_vS19_EENS_8epilogue10collective6detail29Sm90TmaWarpSpecializedAdapterINS1C_15DefaultEpilogueIaSI_SI_NS1B_6thread17LinearCombinationIaLi1EiiLNS1G_9ScaleType4KindE0ELNS_15FloatRoundStyleE2EaEENS1_15EpilogueDefaultEEEEEvvEEEEvNT_6ParamsE)
        /*02c0*/ 	.short	0x0210
        /*02c2*/ 	.short	0x0470


	//----- nvinfo : EIATTR_SW_WAR
	.align		4
.L_43:
        /*02c4*/ 	.byte	0x04, 0x36
        /*02c6*/ 	.short	(.L_45 - .L_44)
.L_44:
        /*02c8*/ 	.word	0x00000008
.L_45:


//--------------------- .nv.callgraph             --------------------------
	.section	.nv.callgraph,"",@"SHT_CUDA_CALLGRAPH"
	.align	4
	.sectionentsize	8
	.align		4
        /*0000*/ 	.word	0x00000000
	.align		4
        /*0004*/ 	.word	0xffffffff
	.align		4
        /*0008*/ 	.word	index@(_ZN7cutlass13device_kernelINS_4gemm6kernel13GemmUniversalIN4cute5tupleIJiiiiEEENS1_10collective13CollectiveMmaINS1_34MainloopSm90TmaGmmaWarpSpecializedILi5ENS5_IJNS4_1CILi1EEESB_SB_EEENS1_35KernelTmaWarpSpecializedCooperativeEEENS5_IJNSA_ILi128EEENSA_ILi256EEESF_EEEaNS5_IJlSB_lEEEaSI_NS4_8TiledMMAINS4_8MMA_AtomIJNS4_4SM904GMMA27MMA_64x256x32_S32S8S8_SS_TNEEEENS4_6LayoutINS5_IJNSA_ILi2EEESB_SB_EEENS5_IJSB_NSA_ILi0EEESS_EEEEENS5_IJNS4_10UnderscoreESV_SV_EEEEENS4_13SM90_TMA_LOADENS4_14ComposedLayoutINS4_7SwizzleILi3ELi4ELi3EEENS4_18smem_ptr_flag_bitsILi8EEENSP_INS5_IJNSA_ILi8EEESF_EEENS5_IJSF_SB_EEEEEEEvNS4_8identityESY_S18_vS19_EENS_8epilogue10collective6detail29Sm90TmaWarpSpecializedAdapterINS1C_15DefaultEpilogueIaSI_SI_NS1B_6thread17LinearCombinationIaLi1EiiLNS1G_9ScaleType4KindE0ELNS_15FloatRoundStyleE2EaEENS1_15EpilogueDefaultEEEEEvvEEEEvNT_6ParamsE)
	.align		4
        /*000c*/ 	.word	index@(__assertfail)
	.align		4
        /*0010*/ 	.word	0x00000000
	.align		4
        /*0014*/ 	.word	0xfffffffe
	.align		4
        /*0018*/ 	.word	0x00000000
	.align		4
        /*001c*/ 	.word	0xfffffffd
	.align		4
        /*0020*/ 	.word	0x00000000
	.align		4
        /*0024*/ 	.word	0xfffffffc


//--------------------- .nv.constant4             --------------------------
	.section	.nv.constant4,"a",@progbits
	.align	8
	.align		8
.nv.constant4:
        /*0000*/ 	.dword	__assertfail
	.align		8
        /*0008*/ 	.dword	__unnamed_1
	.align		8
        /*0010*/ 	.dword	_ZN39_INTERNAL_e002bf2c_4_k_cu_c9b3ea9d_49634cuda3std3__45__cpo5beginE
	.align		8
        /*0018*/ 	.dword	_ZN39_INTERNAL_e002bf2c_4_k_cu_c9b3ea9d_49634cuda3std3__45__cpo3endE
	.align		8
        /*0020*/ 	.dword	_ZN39_INTERNAL_e002bf2c_4_k_cu_c9b3ea9d_49634cuda3std3__45__cpo6cbeginE
	.align		8
        /*0028*/ 	.dword	_ZN39_INTERNAL_e002bf2c_4_k_cu_c9b3ea9d_49634cuda3std3__45__cpo4cendE
	.align		8
        /*0030*/ 	.dword	_ZN39_INTERNAL_e002bf2c_4_k_cu_c9b3ea9d_49634cuda3std3__441_GLOBAL__N__e002bf2c_4_k_cu_c9b3ea9d_49636ignoreE
	.align		8
        /*0038*/ 	.dword	_ZN39_INTERNAL_e002bf2c_4_k_cu_c9b3ea9d_49634cuda3std3__419piecewise_constructE
	.align		8
        /*0040*/ 	.dword	_ZN39_INTERNAL_e002bf2c_4_k_cu_c9b3ea9d_49634cuda3std3__48in_placeE
	.align		8
        /*0048*/ 	.dword	_ZN39_INTERNAL_e002bf2c_4_k_cu_c9b3ea9d_49634cuda3std6ranges3__45__cpo4swapE
	.align		8
        /*0050*/ 	.dword	_ZN39_INTERNAL_e002bf2c_4_k_cu_c9b3ea9d_49634cuda3std6ranges3__45__cpo9iter_moveE
	.align		8
        /*0058*/ 	.dword	_ZN39_INTERNAL_e002bf2c_4_k_cu_c9b3ea9d_49634cute7productE
	.align		8
        /*0060*/ 	.dword	_ZN39_INTERNAL_e002bf2c_4_k_cu_c9b3ea9d_49634cute1_E
	.align		8
        /*0068*/ 	.dword	$str$22
	.align		8
        /*0070*/ 	.dword	$str$23


//--------------------- .text._ZN7cutlass13device_kernelINS_4gemm6kernel13GemmUniversalIN4cute5tupleIJiiiiEEENS1_10collective13CollectiveMmaINS1_34MainloopSm90TmaGmmaWarpSpecializedILi5ENS5_IJNS4_1CILi1EEESB_SB_EEENS1_35KernelTmaWarpSpecializedCooperativeEEENS5_IJNSA_ILi128EEENSA_ILi256EEESF_EEEaNS5_IJlSB_lEEEaSI_NS4_8TiledMMAINS4_8MMA_AtomIJNS4_4SM904GMMA27MMA_64x256x32_S32S8S8_SS_TNEEEENS4_6LayoutINS5_IJNSA_ILi2EEESB_SB_EEENS5_IJSB_NSA_ILi0EEESS_EEEEENS5_IJNS4_10UnderscoreESV_SV_EEEEENS4_13SM90_TMA_LOADENS4_14ComposedLayoutINS4_7SwizzleILi3ELi4ELi3EEENS4_18smem_ptr_flag_bitsILi8EEENSP_INS5_IJNSA_ILi8EEESF_EEENS5_IJSF_SB_EEEEEEEvNS4_8identityESY_S18_vS19_EENS_8epilogue10collective6detail29Sm90TmaWarpSpecializedAdapterINS1C_15DefaultEpilogueIaSI_SI_NS1B_6thread17LinearCombinationIaLi1EiiLNS1G_9ScaleType4KindE0ELNS_15FloatRoundStyleE2EaEENS1_15EpilogueDefaultEEEEEvvEEEEvNT_6ParamsE --------------------------
	.section	.text._ZN7cutlass13device_kernelINS_4gemm6kernel13GemmUniversalIN4cute5tupleIJiiiiEEENS1_10collective13CollectiveMmaINS1_34MainloopSm90TmaGmmaWarpSpecializedILi5ENS5_IJNS4_1CILi1EEESB_SB_EEENS1_35KernelTmaWarpSpecializedCooperativeEEENS5_IJNSA_ILi128EEENSA_ILi256EEESF_EEEaNS5_IJlSB_lEEEaSI_NS4_8TiledMMAINS4_8MMA_AtomIJNS4_4SM904GMMA27MMA_64x256x32_S32S8S8_SS_TNEEEENS4_6LayoutINS5_IJNSA_ILi2EEESB_SB_EEENS5_IJSB_NSA_ILi0EEESS_EEEEENS5_IJNS4_10UnderscoreESV_SV_EEEEENS4_13SM90_TMA_LOADENS4_14ComposedLayoutINS4_7SwizzleILi3ELi4ELi3EEENS4_18smem_ptr_flag_bitsILi8EEENSP_INS5_IJNSA_ILi8EEESF_EEENS5_IJSF_SB_EEEEEEEvNS4_8identityESY_S18_vS19_EENS_8epilogue10collective6detail29Sm90TmaWarpSpecializedAdapterINS1C_15DefaultEpilogueIaSI_SI_NS1B_6thread17LinearCombinationIaLi1EiiLNS1G_9ScaleType4KindE0ELNS_15FloatRoundStyleE2EaEENS1_15EpilogueDefaultEEEEEvvEEEEvNT_6ParamsE,"ax",@progbits
	.align	128
.text._ZN7cutlass13device_kernelINS_4gemm6kernel13GemmUniversalIN4cute5tupleIJiiiiEEENS1_10collective13CollectiveMmaINS1_34MainloopSm90TmaGmmaWarpSpecializedILi5ENS5_IJNS4_1CILi1EEESB_SB_EEENS1_35KernelTmaWarpSpecializedCooperativeEEENS5_IJNSA_ILi128EEENSA_ILi256EEESF_EEEaNS5_IJlSB_lEEEaSI_NS4_8TiledMMAINS4_8MMA_AtomIJNS4_4SM904GMMA27MMA_64x256x32_S32S8S8_SS_TNEEEENS4_6LayoutINS5_IJNSA_ILi2EEESB_SB_EEENS5_IJSB_NSA_ILi0EEESS_EEEEENS5_IJNS4_10UnderscoreESV_SV_EEEEENS4_13SM90_TMA_LOADENS4_14ComposedLayoutINS4_7SwizzleILi3ELi4ELi3EEENS4_18smem_ptr_flag_bitsILi8EEENSP_INS5_IJNSA_ILi8EEESF_EEENS5_IJSF_SB_EEEEEEEvNS4_8identityESY_S18_vS19_EENS_8epilogue10collective6detail29Sm90TmaWarpSpecializedAdapterINS1C_15DefaultEpilogueIaSI_SI_NS1B_6thread17LinearCombinationIaLi1EiiLNS1G_9ScaleType4KindE0ELNS_15FloatRoundStyleE2EaEENS1_15EpilogueDefaultEEEEEvvEEEEvNT_6ParamsE:
        .type           _ZN7cutlass13device_kernelINS_4gemm6kernel13GemmUniversalIN4cute5tupleIJiiiiEEENS1_10collective13CollectiveMmaINS1_34MainloopSm90TmaGmmaWarpSpecializedILi5ENS5_IJNS4_1CILi1EEESB_SB_EEENS1_35KernelTmaWarpSpecializedCooperativeEEENS5_IJNSA_ILi128EEENSA_ILi256EEESF_EEEaNS5_IJlSB_lEEEaSI_NS4_8TiledMMAINS4_8MMA_AtomIJNS4_4SM904GMMA27MMA_64x256x32_S32S8S8_SS_TNEEEENS4_6LayoutINS5_IJNSA_ILi2EEESB_SB_EEENS5_IJSB_NSA_ILi0EEESS_EEEEENS5_IJNS4_10UnderscoreESV_SV_EEEEENS4_13SM90_TMA_LOADENS4_14ComposedLayoutINS4_7SwizzleILi3ELi4ELi3EEENS4_18smem_ptr_flag_bitsILi8EEENSP_INS5_IJNSA_ILi8EEESF_EEENS5_IJSF_SB_EEEEEEEvNS4_8identityESY_S18_vS19_EENS_8epilogue10collective6detail29Sm90TmaWarpSpecializedAdapterINS1C_15DefaultEpilogueIaSI_SI_NS1B_6thread17LinearCombinationIaLi1EiiLNS1G_9ScaleType4KindE0ELNS_15FloatRoundStyleE2EaEENS1_15EpilogueDefaultEEEEEvvEEEEvNT_6ParamsE,@function
        .size           _ZN7cutlass13device_kernelINS_4gemm6kernel13GemmUniversalIN4cute5tupleIJiiiiEEENS1_10collective13CollectiveMmaINS1_34MainloopSm90TmaGmmaWarpSpecializedILi5ENS5_IJNS4_1CILi1EEESB_SB_EEENS1_35KernelTmaWarpSpecializedCooperativeEEENS5_IJNSA_ILi128EEENSA_ILi256EEESF_EEEaNS5_IJlSB_lEEEaSI_NS4_8TiledMMAINS4_8MMA_AtomIJNS4_4SM904GMMA27MMA_64x256x32_S32S8S8_SS_TNEEEENS4_6LayoutINS5_IJNSA_ILi2EEESB_SB_EEENS5_IJSB_NSA_ILi0EEESS_EEEEENS5_IJNS4_10UnderscoreESV_SV_EEEEENS4_13SM90_TMA_LOADENS4_14ComposedLayoutINS4_7SwizzleILi3ELi4ELi3EEENS4_18smem_ptr_flag_bitsILi8EEENSP_INS5_IJNSA_ILi8EEESF_EEENS5_IJSF_SB_EEEEEEEvNS4_8identityESY_S18_vS19_EENS_8epilogue10collective6detail29Sm90TmaWarpSpecializedAdapterINS1C_15DefaultEpilogueIaSI_SI_NS1B_6thread17LinearCombinationIaLi1EiiLNS1G_9ScaleType4KindE0ELNS_15FloatRoundStyleE2EaEENS1_15EpilogueDefaultEEEEEvvEEEEvNT_6ParamsE,(.L_x_328 - _ZN7cutlass13device_kernelINS_4gemm6kernel13GemmUniversalIN4cute5tupleIJiiiiEEENS1_10collective13CollectiveMmaINS1_34MainloopSm90TmaGmmaWarpSpecializedILi5ENS5_IJNS4_1CILi1EEESB_SB_EEENS1_35KernelTmaWarpSpecializedCooperativeEEENS5_IJNSA_ILi128EEENSA_ILi256EEESF_EEEaNS5_IJlSB_lEEEaSI_NS4_8TiledMMAINS4_8MMA_AtomIJNS4_4SM904GMMA27MMA_64x256x32_S32S8S8_SS_TNEEEENS4_6LayoutINS5_IJNSA_ILi2EEESB_SB_EEENS5_IJSB_NSA_ILi0EEESS_EEEEENS5_IJNS4_10UnderscoreESV_SV_EEEEENS4_13SM90_TMA_LOADENS4_14ComposedLayoutINS4_7SwizzleILi3ELi4ELi3EEENS4_18smem_ptr_flag_bitsILi8EEENSP_INS5_IJNSA_ILi8EEESF_EEENS5_IJSF_SB_EEEEEEEvNS4_8identityESY_S18_vS19_EENS_8epilogue10collective6detail29Sm90TmaWarpSpecializedAdapterINS1C_15DefaultEpilogueIaSI_SI_NS1B_6thread17LinearCombinationIaLi1EiiLNS1G_9ScaleType4KindE0ELNS_15FloatRoundStyleE2EaEENS1_15EpilogueDefaultEEEEEvvEEEEvNT_6ParamsE)
        .other          _ZN7cutlass13device_kernelINS_4gemm6kernel13GemmUniversalIN4cute5tupleIJiiiiEEENS1_10collective13CollectiveMmaINS1_34MainloopSm90TmaGmmaWarpSpecializedILi5ENS5_IJNS4_1CILi1EEESB_SB_EEENS1_35KernelTmaWarpSpecializedCooperativeEEENS5_IJNSA_ILi128EEENSA_ILi256EEESF_EEEaNS5_IJlSB_lEEEaSI_NS4_8TiledMMAINS4_8MMA_AtomIJNS4_4SM904GMMA27MMA_64x256x32_S32S8S8_SS_TNEEEENS4_6LayoutINS5_IJNSA_ILi2EEESB_SB_EEENS5_IJSB_NSA_ILi0EEESS_EEEEENS5_IJNS4_10UnderscoreESV_SV_EEEEENS4_13SM90_TMA_LOADENS4_14ComposedLayoutINS4_7SwizzleILi3ELi4ELi3EEENS4_18smem_ptr_flag_bitsILi8EEENSP_INS5_IJNSA_ILi8EEESF_EEENS5_IJSF_SB_EEEEEEEvNS4_8identityESY_S18_vS19_EENS_8epilogue10collective6detail29Sm90TmaWarpSpecializedAdapterINS1C_15DefaultEpilogueIaSI_SI_NS1B_6thread17LinearCombinationIaLi1EiiLNS1G_9ScaleType4KindE0ELNS_15FloatRoundStyleE2EaEENS1_15EpilogueDefaultEEEEEvvEEEEvNT_6ParamsE,@"STO_CUDA_ENTRY STV_DEFAULT"
_ZN7cutlass13device_kernelINS_4gemm6kernel13GemmUniversalIN4cute5tupleIJiiiiEEENS1_10collective13CollectiveMmaINS1_34MainloopSm90TmaGmmaWarpSpecializedILi5ENS5_IJNS4_1CILi1EEESB_SB_EEENS1_35KernelTmaWarpSpecializedCooperativeEEENS5_IJNSA_ILi128EEENSA_ILi256EEESF_EEEaNS5_IJlSB_lEEEaSI_NS4_8TiledMMAINS4_8MMA_AtomIJNS4_4SM904GMMA27MMA_64x256x32_S32S8S8_SS_TNEEEENS4_6LayoutINS5_IJNSA_ILi2EEESB_SB_EEENS5_IJSB_NSA_ILi0EEESS_EEEEENS5_IJNS4_10UnderscoreESV_SV_EEEEENS4_13SM90_TMA_LOADENS4_14ComposedLayoutINS4_7SwizzleILi3ELi4ELi3EEENS4_18smem_ptr_flag_bitsILi8EEENSP_INS5_IJNSA_ILi8EEESF_EEENS5_IJSF_SB_EEEEEEEvNS4_8identityESY_S18_vS19_EENS_8epilogue10collective6detail29Sm90TmaWarpSpecializedAdapterINS1C_15DefaultEpilogueIaSI_SI_NS1B_6thread17LinearCombinationIaLi1EiiLNS1G_9ScaleType4KindE0ELNS_15FloatRoundStyleE2EaEENS1_15EpilogueDefaultEEEEEvvEEEEvNT_6ParamsE:
[----:B------:R-:W0:Y:S01]  /*0000*/  LDC R1, c[0x0][0x28] ;  /* 0x00000a00ff017b82 */ /* 0x000e220000000800 */
[----:B------:R-:W1:Y:S01]  /*0010*/  S2R R18, SR_TID.X ;  /* 0x0000000000127919 */ /* 0x000e620000002100 */
[----:B------:R-:W-:Y:S01]  /*0020*/  ELECT P0, URZ, PT ;  /* 0x00000000003f782f */ /* 0x000fe20003800000 */
[----:B------:R-:W-:Y:S01]  /*0030*/  BSSY B0, `(.L_x_0) ;  /* 0x000000f000007945 */ /* 0x000fe20003800000 */
[--C-:B-1----:R-:W-:Y:S02]  /*0040*/  SHF.R.U32.HI R0, RZ, 0x5, R18.reuse ;  /* 0x00000005ff007819 */ /* 0x102fe40000011612 */
[----:B------:R-:W-:-:S03]  /*0050*/  SHF.R.U32.HI R2, RZ, 0x7, R18 ;  /* 0x00000007ff027819 */ /* 0x000fc60000011612 */
[----:B------:R-:W1:Y:S04]  /*0060*/  SHFL.IDX PT, R5, R0, RZ, 0x1f ;  /* 0x00001fff00057589 */ /* 0x000e6800000e0000 */
[----:B------:R2:W3:Y:S01]  /*0070*/  SHFL.IDX PT, R8, R2, RZ, 0x1f ;  /* 0x00001fff02087589 */ /* 0x0004e200000e0000 */
[----:B-1----:R-:W-:-:S13]  /*0080*/  ISETP.NE.OR P0, PT, R5, RZ, !P0 ;  /* 0x000000ff0500720c */ /* 0x002fda0004705670 */
[----:B0-23--:R-:W-:Y:S05]  /*0090*/  @P0 BRA `(.L_x_1) ;  /* 0x0000000000200947 */ /* 0x00dfea0003800000 */
[----:B------:R-:W-:Y:S02]  /*00a0*/  ULDC.64 UR4, c[0x0][0x198] ;  /* 0x0000660000047ab9 */ /* 0x000fe40000000a00 */
[----:B------:R-:W-:Y:S02]  /*00b0*/  UIADD3 UR6, UP0, UR4, 0xf0, URZ ;  /* 0x000000f004067890 */ /* 0x000fe4000ff1e03f */
[----:B------:R-:W-:Y:S02]  /*00c0*/  UIADD3 UR4, UP1, UR4, 0x1f0, URZ ;  /* 0x000001f004047890 */ /* 0x000fe4000ff3e03f */
[----:B------:R-:W-:Y:S02]  /*00d0*/  UIADD3.X UR7, URZ, UR5, URZ, UP0, !UPT ;  /* 0x000000053f077290 */ /* 0x000fe400087fe43f */
[----:B------:R-:W-:-:S07]  /*00e0*/  UIADD3.X UR5, URZ, UR5, URZ, UP1, !UPT ;  /* 0x000000053f057290 */ /* 0x000fce0008ffe43f */
[----:B------:R0:W-:Y:S02]  /*00f0*/  UTMACCTL.PF [UR6] ;  /* 0x00000000060079b9 */ /* 0x0001e40008040000 */
[----:B------:R0:W-:Y:S02]  /*0100*/  UTMACCTL.PF [UR4] ;  /* 0x00000000040079b9 */ /* 0x0001e40008040000 */
[----:B0-----:R-:W-:Y:S01]  /*0110*/  NOP ;  /* 0x0000000000007918 */ /* 0x001fe20000000000 */
.L_x_1:
[----:B------:R-:W-:Y:S05]  /*0120*/  BSYNC B0 ;  /* 0x0000000000007941 */ /* 0x000fea0003800000 */
.L_x_0:
[----:B------:R-:W0:Y:S02]  /*0130*/  SHFL.IDX PT, R2, R0, RZ, 0x1f ;  /* 0x00001fff00027589 */ /* 0x000e2400000e0000 */
[----:B0-----:R-:W-:-:S13]  /*0140*/  ISETP.NE.AND P0, PT, R2, RZ, PT ;  /* 0x000000ff0200720c */ /* 0x001fda0003f05270 */
[----:B------:R-:W-:Y:S05]  /*0150*/  @P0 BRA `(.L_x_2) ;  /* 0x0000000000600947 */ /* 0x000fea0003800000 */
[----:B------:R-:W0:Y:S01]  /*0160*/  S2UR UR8, SR_CgaCtaId ;  /* 0x00000000000879c3 */ /* 0x000e220000008800 */
[----:B------:R-:W-:Y:S01]  /*0170*/  UMOV UR4, 0x400 ;  /* 0x0000040000047882 */ /* 0x000fe20000000000 */
[----:B------:R-:W-:Y:S01]  /*0180*/  UMOV UR5, 0x1 ;  /* 0x0000000100057882 */ /* 0x000fe20000000000 */
[----:B------:R-:W-:Y:S01]  /*0190*/  UMOV UR6, 0x100 ;  /* 0x0000010000067882 */ /* 0x000fe20000000000 */
[----:B------:R-:W-:Y:S01]  /*01a0*/  ELECT P0, URZ, PT ;  /* 0x00000000003f782f */ /* 0x000fe20003800000 */
[----:B------:R-:W-:-:S04]  /*01b0*/  UIADD3 UR6, -UR6, 0x100000, URZ ;  /* 0x0010000006067890 */ /* 0x000fc8000fffe13f */
[----:B------:R-:W-:Y:S02]  /*01c0*/  USHF.L.U32 UR7, UR6, 0xb, URZ ;  /* 0x0000000b06077899 */ /* 0x000fe4000800063f */
[----:B------:R-:W-:Y:S02]  /*01d0*/  USHF.L.U32 UR6, UR6, 0x1, URZ ;  /* 0x0000000106067899 */ /* 0x000fe4000800063f */
[----:B0-----:R-:W-:Y:S02]  /*01e0*/  ULEA UR8, UR8, UR4, 0x18 ;  /* 0x0000000408087291 */ /* 0x001fe4000f8ec03f */
[----:B------:R-:W-:-:S04]  /*01f0*/  UIADD3 UR4, -UR5, 0x100000, URZ ;  /* 0x0010000005047890 */ /* 0x000fc8000fffe13f */
[----:B------:R-:W-:Y:S02]  /*0200*/  USHF.L.U32 UR5, UR4, 0xb, URZ ;  /* 0x0000000b04057899 */ /* 0x000fe4000800063f */
[----:B------:R-:W-:Y:S01]  /*0210*/  USHF.L.U32 UR4, UR4, 0x1, URZ ;  /* 0x0000000104047899 */ /* 0x000fe2000800063f */
[----:B------:R-:W0:Y:S11]  /*0220*/  FENCE.VIEW.ASYNC.S ;  /* 0x00000000000073c6 */ /* 0x000e360000000000 */
[----:B0-----:R0:W1:Y:S01]  /*0230*/  SYNCS.EXCH.64 URZ, [UR8], UR4 ;  /* 0x00000004083f75b2 */ /* 0x0010620008000100 */
[----:B------:R0:W2:Y:S01]  /*0240*/  SYNCS.EXCH.64 URZ, [UR8+0x28], UR6 ;  /* 0x00002806083f75b2 */ /* 0x0000a20008000100 */
[----:B------:R0:W3:Y:S01]  /*0250*/  SYNCS.EXCH.64 URZ, [UR8+0x8], UR4 ;  /* 0x00000804083f75b2 */ /* 0x0000e20008000100 */
[----:B------:R0:W4:Y:S01]  /*0260*/  SYNCS.EXCH.64 URZ, [UR8+0x30], UR6 ;  /* 0x00003006083f75b2 */ /* 0x0001220008000100 */
[----:B------:R0:W0:Y:S01]  /*0270*/  SYNCS.EXCH.64 URZ, [UR8+0x10], UR4 ;  /* 0x00001004083f75b2 */ /* 0x0000220008000100 */
[----:B------:R0:W0:Y:S01]  /*0280*/  SYNCS.EXCH.64 URZ, [UR8+0x38], UR6 ;  /* 0x00003806083f75b2 */ /* 0x0000220008000100 */
[----:B------:R0:W0:Y:S01]  /*0290*/  SYNCS.EXCH.64 URZ, [UR8+0x18], UR4 ;  /* 0x00001804083f75b2 */ /* 0x0000220008000100 */
[----:B------:R0:W0:Y:S01]  /*02a0*/  SYNCS.EXCH.64 URZ, [UR8+0x40], UR6 ;  /* 0x00004006083f75b2 */ /* 0x0000220008000100 */
[----:B------:R0:W0:Y:S01]  /*02b0*/  SYNCS.EXCH.64 URZ, [UR8+0x20], UR4 ;  /* 0x00002004083f75b2 */ /* 0x0000220008000100 */
[----:B------:R0:W0:Y:S01]  /*02c0*/  SYNCS.EXCH.64 URZ, [UR8+0x48], UR6 ;  /* 0x00004806083f75b2 */ /* 0x0000220008000100 */
[----:B------:R-:W-:Y:S01]  /*02d0*/  NOP ;  /* 0x0000000000007918 */ /* 0x000fe20000000000 */
.L_x_2:
[----:B------:R-:W5:Y:S01]  /*02e0*/  SHFL.IDX PT, R0, R0, RZ, 0x1f ;  /* 0x00001fff00007589 */ /* 0x000f6200000e0000 */
[----:B------:R-:W-:Y:S01]  /*02f0*/  ELECT P0, URZ, PT ;  /* 0x00000000003f782f */ /* 0x000fe20003800000 */
[----:B------:R-:W1:Y:S01]  /*0300*/  LDC R2, c[0x0][0x65c] ;  /* 0x00019700ff027b82 */ /* 0x000e620000000800 */
[----:B------:R-:W-:Y:S01]  /*0310*/  SHF.R.S32.HI R6, RZ, 0x1f, R5 ;  /* 0x0000001fff067819 */ /* 0x000fe20000011405 */
[----:B------:R-:W2:Y:S01]  /*0320*/  S2R R3, SR_CTAID.Y ;  /* 0x0000000000037919 */ /* 0x000ea20000002600 */
[----:B0-----:R-:W-:Y:S01]  /*0330*/  UMOV UR4, 0x20 ;  /* 0x0000002000047882 */ /* 0x001fe20000000000 */
[----:B------:R-:W-:Y:S01]  /*0340*/  ISETP.NE.AND P2, PT, R8, RZ, PT ;  /* 0x000000ff0800720c */ /* 0x000fe20003f45270 */
[----:B------:R-:W-:Y:S01]  /*0350*/  NOP ;  /* 0x0000000000007918 */ /* 0x000fe20000000000 */
[----:B------:R-:W0:Y:S01]  /*0360*/  S2R R4, SR_CTAID.X ;  /* 0x0000000000047919 */ /* 0x000e220000002500 */
[----:B------:R-:W-:Y:S01]  /*0370*/  LEA.HI R6, R6, R5, RZ, 0x2 ;  /* 0x0000000506067211 */ /* 0x000fe200078f10ff */
[----:B------:R-:W-:Y:S01]  /*0380*/  NOP ;  /* 0x0000000000007918 */ /* 0x000fe20000000000 */
[----:B-----5:R-:W-:-:S02]  /*0390*/  ISETP.NE.OR P0, PT, R0, RZ, !P0 ;  /* 0x000000ff0000720c */ /* 0x020fc40004705670 */
[----:B-1----:R-:W-:-:S04]  /*03a0*/  ISETP.NE.AND P3, PT, R2, 0x1, PT ;  /* 0x000000010200780c */ /* 0x002fc80003f65270 */
[----:B------:R-:W-:Y:S02]  /*03b0*/  P2R R0, PR, RZ, 0x8 ;  /* 0x00000008ff007803 */ /* 0x000fe40000000000 */
[----:B------:R-:W-:-:S05]  /*03c0*/  LOP3.LUT R0, R6, 0xfffffffc, RZ, 0xc0, !PT ;  /* 0xfffffffc06007812 */ /* 0x000fca00078ec0ff */
[----:B------:R-:W-:Y:S01]  /*03d0*/  VOTEU.ALL UP0, P0 ;  /* 0x00000000003f7886 */ /* 0x000fe20000000000 */
[----:B------:R-:W-:Y:S01]  /*03e0*/  IMAD.IADD R0, R5, 0x1, -R0 ;  /* 0x0000000105007824 */ /* 0x000fe200078e0a00 */
[----:B------:R-:W0:Y:S01]  /*03f0*/  @P3 LDC R17, c[0x0][0x10] ;  /* 0x00000400ff113b82 */ /* 0x000e220000000800 */
[----:B------:R-:W-:Y:S01]  /*0400*/  VOTEU.ALL UP1, P0 ;  /* 0x00000000003f7886 */ /* 0x000fe20000020000 */
[----:B--2---:R-:W-:Y:S01]  /*0410*/  @P3 IMAD.MOV.U32 R6, RZ, RZ, R3 ;  /* 0x000000ffff063224 */ /* 0x004fe200078e0003 */
[----:B------:R-:W-:Y:S01]  /*0420*/  @!UP0 UMOV UR6, 0x400 ;  /* 0x0000040000068882 */ /* 0x000fe20000000000 */
[----:B------:R-:W-:-:S04]  /*0430*/  @!UP0 UIADD3 UR4, -UR4, 0x100000, URZ ;  /* 0x0010000004048890 */ /* 0x000fc8000fffe13f */
[----:B------:R-:W-:Y:S02]  /*0440*/  @!UP0 USHF.L.U32 UR5, UR4, 0xb, URZ ;  /* 0x0000000b04058899 */ /* 0x000fe4000800063f */
[----:B------:R-:W-:Y:S01]  /*0450*/  @!UP0 USHF.L.U32 UR4, UR4, 0x1, URZ ;  /* 0x0000000104048899 */ /* 0x000fe2000800063f */
[----:B------:R-:W-:Y:S02]  /*0460*/  @P3 IMAD.MOV.U32 R7, RZ, RZ, RZ ;  /* 0x000000ffff073224 */ /* 0x000fe400078e00ff */
[----:B------:R-:W-:Y:S01]  /*0470*/  IMAD.MOV.U32 R5, RZ, RZ, RZ ;  /* 0x000000ffff057224 */ /* 0x000fe200078e00ff */
[----:B------:R-:W1:Y:S01]  /*0480*/  @!UP0 S2UR UR7, SR_CgaCtaId ;  /* 0x00000000000789c3 */ /* 0x000e620000008800 */
[----:B------:R-:W-:-:S07]  /*0490*/  @P3 IMAD.MOV.U32 R11, RZ, RZ, RZ ;  /* 0x000000ffff0b3224 */ /* 0x000fce00078e00ff */
[----:B------:R-:W2:Y:S01]  /*04a0*/  @!P3 LDC R9, c[0x0][0xc] ;  /* 0x00000300ff09bb82 */ /* 0x000ea20000000800 */
[----:B0-----:R-:W-:-:S04]  /*04b0*/  @P3 IMAD.WIDE.U32 R16, R4, R17, R6 ;  /* 0x0000001104103225 */ /* 0x001fc800078e0006 */
[----:B------:R-:W-:Y:S01]  /*04c0*/  @P3 IMAD.IADD R17, R17, 0x1, R11 ;  /* 0x0000000111113824 */ /* 0x000fe200078e020b */
[----:B-1----:R-:W-:Y:S01]  /*04d0*/  @!UP0 ULEA UR6, UR7, UR6, 0x18 ;  /* 0x0000000607068291 */ /* 0x002fe2000f8ec03f */
[----:B------:R-:W-:Y:S01]  /*04e0*/  VOTEU.ALL UP0, P0 ;  /* 0x00000000003f7886 */ /* 0x000fe20000000000 */
[----:B------:R-:W-:-:S04]  /*04f0*/  ISETP.NE.AND P0, PT, R0, 0x3, PT ;  /* 0x000000030000780c */ /* 0x000fc80003f05270 */
[----:B------:R-:W-:Y:S01]  /*0500*/  ISETP.EQ.OR P0, PT, R0, RZ, !P0 ;  /* 0x000000ff0000720c */ /* 0x000fe20004702670 */
[----:B--2---:R-:W-:-:S03]  /*0510*/  @!P3 IMAD.WIDE.U32 R6, R9, R3, R4 ;  /* 0x000000030906b225 */ /* 0x004fc600078e0004 */
[C---:B------:R-:W-:Y:S01]  /*0520*/  ISETP.EQ.AND P0, PT, R8.reuse, RZ, P0 ;  /* 0x000000ff0800720c */ /* 0x040fe20000702270 */
[----:B------:R-:W-:Y:S01]  /*0530*/  VIADD R8, R8, 0xffffffff ;  /* 0xffffffff08087836 */ /* 0x000fe20000000000 */
[----:B------:R-:W0:Y:S02]  /*0540*/  FENCE.VIEW.ASYNC.S ;  /* 0x00000000000073c6 */ /* 0x000e240000000000 */
[----:B0-----:R0:W3:Y:S01]  /*0550*/  @!UP0 SYNCS.EXCH.64 URZ, [UR6+0x60], UR4 ;  /* 0x00006004063f85b2 */ /* 0x0010e20008000100 */
[----:B------:R-:W-:Y:S01]  /*0560*/  @!P3 IMAD.MOV.U32 R16, RZ, RZ, R6 ;  /* 0x000000ffff10b224 */ /* 0x000fe200078e0006 */
[----:B------:R-:W-:Y:S01]  /*0570*/  SEL R19, RZ, 0x1, !P0 ;  /* 0x00000001ff137807 */ /* 0x000fe20004000000 */
[----:B------:R-:W-:Y:S01]  /*0580*/  @!P3 IMAD.MOV.U32 R17, RZ, RZ, R7 ;  /* 0x000000ffff11b224 */ /* 0x000fe200078e0007 */
[----:B------:R-:W-:-:S04]  /*0590*/  ISETP.GE.U32.AND P1, PT, R8, 0x2, PT ;  /* 0x000000020800780c */ /* 0x000fc80003f26070 */
[----:B------:R-:W-:Y:S01]  /*05a0*/  SEL R19, R19, 0x2, P1 ;  /* 0x0000000213137807 */ /* 0x000fe20000800000 */
[----:B------:R0:W3:Y:S01]  /*05b0*/  @!UP1 SYNCS.EXCH.64 URZ, [UR6+0x68], UR4 ;  /* 0x00006804063f95b2 */ /* 0x0000e20008000100 */
[----:B------:R-:W-:Y:S01]  /*05c0*/  NOP ;  /* 0x0000000000007918 */ /* 0x000fe20000000000 */
[----:B---34-:R-:W-:Y:S06]  /*05d0*/  BAR.SYNC.DEFER_BLOCKING 0x0 ;  /* 0x0000000000007b1d */ /* 0x018fec0000010000 */
[----:B------:R-:W-:Y:S05]  /*05e0*/  @!P2 BRA `(.L_x_3) ;  /* 0x000000800034a947 */ /* 0x000fea0003800000 */
[----:B------:R-:W-:-:S13]  /*05f0*/  ISETP.GT.U32.AND P0, PT, R8, 0x1, PT ;  /* 0x000000010800780c */ /* 0x000fda0003f04070 */
[----:B0-----:R-:W-:Y:S05]  /*0600*/  @P0 EXIT ;  /* 0x000000000000094d */ /* 0x001fea0003800000 */
[----:B------:R-:W-:Y:S01]  /*0610*/  ULDC.64 UR4, c[0x0][0x650] ;  /* 0x0001940000047ab9 */ /* 0x000fe20000000a00 */
[----:B------:R-:W-:Y:S01]  /*0620*/  PRMT R0, RZ, 0x7610, R0 ;  /* 0x00007610ff007816 */ /* 0x000fe20000000000 */
[----:B------:R-:W-:Y:S01]  /*0630*/  IMAD.MOV.U32 R152, RZ, RZ, -0x1 ;  /* 0xffffffffff987424 */ /* 0x000fe200078e00ff */
[----:B------:R-:W-:Y:S01]  /*0640*/  ISETP.GE.U32.AND P0, PT, R16, UR4, PT ;  /* 0x0000000410007c0c */ /* 0x000fe2000bf06070 */
[----:B------:R-:W-:Y:S02]  /*0650*/  IMAD.MOV.U32 R23, RZ, RZ, -0x1 ;  /* 0xffffffffff177424 */ /* 0x000fe400078e00ff */
[----:B------:R-:W-:Y:S01]  /*0660*/  IMAD.MOV.U32 R22, RZ, RZ, -0x1 ;  /* 0xffffffffff167424 */ /* 0x000fe200078e00ff */
[----:B------:R-:W-:-:S13]  /*0670*/  ISETP.GE.U32.AND.EX P0, PT, R17, UR5, PT, P0 ;  /* 0x0000000511007c0c */ /* 0x000fda000bf06100 */
[----:B------:R-:W-:Y:S05]  /*0680*/  @P0 BRA `(.L_x_4) ;  /* 0x0000000400580947 */ /* 0x000fea0003800000 */
[----:B------:R-:W0:Y:S01]  /*0690*/  LDC.64 R14, c[0x0][0x628] ;  /* 0x00018a00ff0e7b82 */ /* 0x000e220000000a00 */
[----:B------:R-:W-:Y:S02]  /*06a0*/  IMAD.MOV.U32 R6, RZ, RZ, R16 ;  /* 0x000000ffff067224 */ /* 0x000fe400078e0010 */
[----:B------:R-:W-:-:S05]  /*06b0*/  IMAD.MOV.U32 R7, RZ, RZ, R17 ;  /* 0x000000ffff077224 */ /* 0x000fca00078e0011 */
[----:B------:R-:W1:Y:S08]  /*06c0*/  LDC R0, c[0x0][0x630] ;  /* 0x00018c00ff007b82 */ /* 0x000e700000000800 */
[----:B------:R-:W2:Y:S01]  /*06d0*/  LDC.64 R20, c[0x0][0x620] ;  /* 0x00018800ff147b82 */ /* 0x000ea20000000a00 */
[----:B0-----:R-:W-:-:S04]  /*06e0*/  ISETP.NE.U32.AND P0, PT, R14, RZ, PT ;  /* 0x000000ff0e00720c */ /* 0x001fc80003f05070 */
[----:B------:R-:W-:-:S13]  /*06f0*/  ISETP.NE.AND.EX P0, PT, R15, RZ, PT, P0 ;  /* 0x000000ff0f00720c */ /* 0x000fda0003f05300 */
[----:B-12---:R-:W-:Y:S05]  /*0700*/  @!P0 BRA `(.L_x_5) ;  /* 0x0000000000288947 */ /* 0x006fea0003800000 */
[----:B------:R-:W0:Y:S02]  /*0710*/  LDC R11, c[0x0][0x634] ;  /* 0x00018d00ff0b7b82 */ /* 0x000e240000000800 */
[----:B0-----:R-:W-:-:S05]  /*0720*/  IADD3 R11, P0, R16, R11, RZ ;  /* 0x0000000b100b7210 */ /* 0x001fca0007f1e0ff */
[----:B------:R-:W-:-:S04]  /*0730*/  IMAD.X R13, RZ, RZ, R17, P0 ;  /* 0x000000ffff0d7224 */ /* 0x000fc800000e0611 */
[----:B------:R-:W-:-:S04]  /*0740*/  IMAD.WIDE.U32 R6, R13, R14, RZ ;  /* 0x0000000e0d067225 */ /* 0x000fc800078e00ff */
[----:B------:R-:W-:-:S04]  /*0750*/  IMAD.WIDE.U32 R8, P0, R11, R15, R6 ;  /* 0x0000000f0b087225 */ /* 0x000fc80007800006 */
[----:B------:R-:W-:-:S04]  /*0760*/  IMAD.WIDE.U32 R6, R11, R14, RZ ;  /* 0x0000000e0b067225 */ /* 0x000fc800078e00ff */
[----:B------:R-:W-:Y:S01]  /*0770*/  IMAD.X R11, RZ, RZ, RZ, P0 ;  /* 0x000000ffff0b7224 */ /* 0x000fe200000e06ff */
[----:B------:R-:W-:Y:S01]  /*0780*/  IADD3 RZ, P0, R7, R8, RZ ;  /* 0x0000000807ff7210 */ /* 0x000fe20007f1e0ff */
[----:B------:R-:W-:-:S04]  /*0790*/  IMAD.MOV.U32 R10, RZ, RZ, R9 ;  /* 0x000000ffff0a7224 */ /* 0x000fc800078e0009 */
[----:B------:R-:W-:-:S08]  /*07a0*/  IMAD.WIDE.U32.X R6, R13, R15, R10, P0 ;  /* 0x0000000f0d067225 */ /* 0x000fd000000e040a */
.L_x_5:
[-CC-:B------:R-:W-:Y:S01]  /*07b0*/  SHF.R.U64 R25, R6, R0.reuse, R7.reuse ;  /* 0x0000000006197219 */ /* 0x180fe20000001207 */
[----:B------:R-:W0:Y:S01]  /*07c0*/  LDC R10, c[0x0][0x618] ;  /* 0x00018600ff0a7b82 */ /* 0x000e220000000800 */
[----:B------:R-:W-:Y:S01]  /*07d0*/  SHF.R.U32.HI R5, RZ, R0, R7 ;  /* 0x00000000ff057219 */ /* 0x000fe20000011607 */
[----:B------:R-:W-:Y:S01]  /*07e0*/  ULDC UR4, c[0x0][0x150] ;  /* 0x0000540000047ab9 */ /* 0x000fe20000000800 */
[----:B------:R-:W-:Y:S02]  /*07f0*/  IADD3 R9, P0, RZ, -R25, RZ ;  /* 0x80000019ff097210 */ /* 0x000fe40007f1e0ff */
[----:B------:R-:W-:-:S03]  /*0800*/  I2FP.F32.U32 R0, R4 ;  /* 0x0000000400007245 */ /* 0x000fc60000201000 */
[----:B------:R-:W1:Y:S01]  /*0810*/  LDC.64 R26, c[0x0][0x640] ;  /* 0x00019000ff1a7b82 */ /* 0x000e620000000a00 */
[----:B------:R-:W-:Y:S02]  /*0820*/  IMAD.X R11, RZ, RZ, ~R5, P0 ;  /* 0x000000ffff0b7224 */ /* 0x000fe400000e0e05 */
[----:B------:R-:W-:Y:S01]  /*0830*/  FMUL R0, R0, UR4 ;  /* 0x0000000400007c20 */ /* 0x000fe20008400000 */
[----:B------:R-:W-:Y:S01]  /*0840*/  IMAD.WIDE.U32 R6, R9, R20, R16 ;  /* 0x0000001409067225 */ /* 0x000fe200078e0010 */
[----:B------:R-:W-:-:S03]  /*0850*/  ULDC UR4, c[0x0][0x154] ;  /* 0x0000550000047ab9 */ /* 0x000fc60000000800 */
[----:B------:R-:W-:Y:S01]  /*0860*/  IMAD R8, R11, R20, RZ ;  /* 0x000000140b087224 */ /* 0x000fe200078e02ff */
[----:B------:R-:W2:Y:S01]  /*0870*/  LDC R5, c[0x0][0x144] ;  /* 0x00005100ff057b82 */ /* 0x000ea20000000800 */
[----:B------:R-:W3:Y:S02]  /*0880*/  F2I.U32.TRUNC.NTZ R0, R0 ;  /* 0x0000000000007305 */ /* 0x000ee4000020f000 */
[----:B------:R-:W-:-:S04]  /*0890*/  IMAD R9, R9, R21, R8 ;  /* 0x0000001509097224 */ /* 0x000fc800078e0208 */
[----:B------:R-:W-:Y:S01]  /*08a0*/  IMAD.IADD R7, R7, 0x1, R9 ;  /* 0x0000000107077824 */ /* 0x000fe200078e0209 */
[----:B------:R-:W4:Y:S01]  /*08b0*/  LDC R12, c[0x0][0x608] ;  /* 0x00018200ff0c7b82 */ /* 0x000f220000000800 */
[----:B------:R-:W-:-:S03]  /*08c0*/  IMAD.MOV.U32 R9, RZ, RZ, -0x1 ;  /* 0xffffffffff097424 */ /* 0x000fc600078e00ff */
[-CC-:B0-----:R-:W-:Y:S02]  /*08d0*/  SHF.R.U64 R20, R6, R10.reuse, R7.reuse ;  /* 0x0000000a06147219 */ /* 0x181fe40000001207 */
[----:B------:R-:W-:Y:S02]  /*08e0*/  I2FP.F32.U32 R6, R3 ;  /* 0x0000000300067245 */ /* 0x000fe40000201000 */
[----:B------:R-:W0:Y:S01]  /*08f0*/  LDC R24, c[0x0][0x658] ;  /* 0x00019600ff187b82 */ /* 0x000e220000000800 */
[----:B-1----:R-:W-:Y:S01]  /*0900*/  ISETP.NE.U32.AND P0, PT, R26, RZ, PT ;  /* 0x000000ff1a00720c */ /* 0x002fe20003f05070 */
[----:B---3--:R-:W-:Y:S01]  /*0910*/  IMAD.MOV R8, RZ, RZ, -R0 ;  /* 0x000000ffff087224 */ /* 0x008fe200078e0a00 */
[----:B------:R-:W-:Y:S01]  /*0920*/  SHF.R.U32.HI R7, RZ, R10, R7 ;  /* 0x0000000aff077219 */ /* 0x000fe20000011607 */
[----:B------:R-:W-:Y:S01]  /*0930*/  FMUL R6, R6, UR4 ;  /* 0x0000000406067c20 */ /* 0x000fe20008400000 */
[----:B------:R-:W-:-:S03]  /*0940*/  ISETP.NE.AND.EX P0, PT, R27, RZ, PT, P0 ;  /* 0x000000ff1b00720c */ /* 0x000fc60003f05300 */
[----:B------:R-:W1:Y:S01]  /*0950*/  LDC R14, c[0x0][0x148] ;  /* 0x00005200ff0e7b82 */ /* 0x000e620000000800 */
[----:B--2---:R-:W-:-:S07]  /*0960*/  IMAD R0, R5, R8, R4 ;  /* 0x0000000805007224 */ /* 0x004fce00078e0204 */
[----:B------:R-:W2:Y:S01]  /*0970*/  LDC R22, c[0x0][0x600] ;  /* 0x00018000ff167b82 */ /* 0x000ea20000000800 */
[-CC-:B----4-:R-:W-:Y:S02]  /*0980*/  SHF.R.U64 R28, R20, R12.reuse, R7.reuse ;  /* 0x0000000c141c7219 */ /* 0x190fe40000001207 */
[----:B------:R-:W-:Y:S01]  /*0990*/  SHF.R.U32.HI R5, RZ, R12, R7 ;  /* 0x0000000cff057219 */ /* 0x000fe20000011607 */
[----:B------:R-:W-:Y:S01]  /*09a0*/  IMAD.MOV.U32 R7, RZ, RZ, 0x1 ;  /* 0x00000001ff077424 */ /* 0x000fe200078e00ff */
[----:B------:R3:W4:Y:S03]  /*09b0*/  F2I.U32.TRUNC.NTZ R12, R6 ;  /* 0x00000006000c7305 */ /* 0x000726000020f000 */
[----:B------:R-:W1:Y:S01]  /*09c0*/  LDC R15, c[0x0][0x648] ;  /* 0x00019200ff0f7b82 */ /* 0x000e620000000800 */
[-C--:B0-----:R-:W-:Y:S02]  /*09d0*/  SHF.L.U32 R4, R9, R24.reuse, RZ ;  /* 0x0000001809047219 */ /* 0x081fe400000006ff */
[----:B------:R-:W-:-:S02]  /*09e0*/  SHF.R.U64 R30, R28, R24, R5 ;  /* 0x000000181c1e7219 */ /* 0x000fc40000001205 */
[----:B------:R-:W-:Y:S02]  /*09f0*/  LOP3.LUT R11, RZ, R4, RZ, 0x33, !PT ;  /* 0x00000004ff0b7212 */ /* 0x000fe400078e33ff */
[-C--:B------:R-:W-:Y:S01]  /*0a00*/  SHF.R.U32.HI R5, RZ, R24.reuse, R5 ;  /* 0x00000018ff057219 */ /* 0x080fe20000011605 */
[----:B------:R-:W0:Y:S01]  /*0a10*/  LDC R21, c[0x0][0x638] ;  /* 0x00018e00ff157b82 */ /* 0x000e220000000800 */
[----:B------:R-:W-:Y:S01]  /*0a20*/  SHF.L.U32 R10, R7, R24, RZ ;  /* 0x00000018070a7219 */ /* 0x000fe200000006ff */
[----:B------:R-:W-:-:S06]  /*0a30*/  IMAD.MOV.U32 R4, RZ, RZ, R30 ;  /* 0x000000ffff047224 */ /* 0x000fcc00078e001e */
[----:B------:R-:W0:Y:S01]  /*0a40*/  LDC R152, c[0x0][0x610] ;  /* 0x00018400ff987b82 */ /* 0x000e220000000800 */
[----:B---34-:R-:W-:Y:S05]  /*0a50*/  @!P0 BRA `(.L_x_6) ;  /* 0x0000000000288947 */ /* 0x018fea0003800000 */
[----:B------:R-:W3:Y:S02]  /*0a60*/  LDC R9, c[0x0][0x64c] ;  /* 0x00019300ff097b82 */ /* 0x000ee40000000800 */
[----:B---3--:R-:W-:-:S05]  /*0a70*/  IADD3 R9, P0, R30, R9, RZ ;  /* 0x000000091e097210 */ /* 0x008fca0007f1e0ff */
        /* <DEDUP_REMOVED lines=8> */
.L_x_6:
[----:B-1----:R-:W-:Y:S01]  /*0b00*/  SHF.R.U64 R4, R4, R15, R5 ;  /* 0x0000000f04047219 */ /* 0x002fe20000001205 */
[----:B--2---:R-:W-:Y:S01]  /*0b10*/  VIADD R5, R22, 0xffffffff ;  /* 0xffffffff16057836 */ /* 0x004fe20000000000 */
[----:B------:R-:W-:Y:S01]  /*0b20*/  LOP3.LUT R11, R28, R11, RZ, 0xc0, !PT ;  /* 0x0000000b1c0b7212 */ /* 0x000fe200078ec0ff */
[----:B------:R-:W-:Y:S02]  /*0b30*/  IMAD.MOV R12, RZ, RZ, -R12 ;  /* 0x000000ffff0c7224 */ /* 0x000fe400078e0a0c */
[----:B------:R-:W-:Y:S01]  /*0b40*/  IMAD.MOV R6, RZ, RZ, -R4 ;  /* 0x000000ffff067224 */ /* 0x000fe200078e0a04 */
[----:B------:R-:W-:Y:S01]  /*0b50*/  LOP3.LUT R5, R20, R5, RZ, 0xc0, !PT ;  /* 0x0000000514057212 */ /* 0x000fe200078ec0ff */
[----:B------:R-:W-:Y:S02]  /*0b60*/  @P3 IMAD R0, R14, R12, R3 ;  /* 0x0000000c0e003224 */ /* 0x000fe400078e0203 */
[----:B------:R-:W-:Y:S02]  /*0b70*/  IMAD R11, R10, R4, R11 ;  /* 0x000000040a0b7224 */ /* 0x000fe400078e020b */
[----:B0-----:R-:W-:-:S02]  /*0b80*/  IMAD R3, R6, R21, R30 ;  /* 0x0000001506037224 */ /* 0x001fc400078e021e */
[----:B------:R-:W-:Y:S02]  /*0b90*/  IMAD R152, R11, R152, R0 ;  /* 0x000000980b987224 */ /* 0x000fe400078e0200 */
[----:B------:R-:W-:Y:S02]  /*0ba0*/  IMAD R3, R3, R22, R5 ;  /* 0x0000001603037224 */ /* 0x000fe400078e0205 */
[----:B------:R-:W-:Y:S02]  /*0bb0*/  IMAD.MOV.U32 R0, RZ, RZ, 0x1 ;  /* 0x00000001ff007424 */ /* 0x000fe400078e00ff */
[----:B------:R-:W-:Y:S01]  /*0bc0*/  IMAD.MOV.U32 R22, RZ, RZ, R25 ;  /* 0x000000ffff167224 */ /* 0x000fe200078e0019 */
[----:B------:R-:W-:Y:S02]  /*0bd0*/  SEL R23, R3, R152, !P3 ;  /* 0x0000009803177207 */ /* 0x000fe40005800000 */
[----:B------:R-:W-:-:S07]  /*0be0*/  SEL R152, R152, R3, !P3 ;  /* 0x0000000398987207 */ /* 0x000fce0005800000 */
.L_x_4:
[----:B------:R-:W-:-:S08]  /*0bf0*/  NOP ;  /* 0x0000000000007918 */ /* 0x000fd00000000000 */
[----:B------:R-:W0:Y:S02]  /*0c00*/  USETMAXREG.TRY_ALLOC.CTAPOOL UP0, 0xe8 ;  /* 0x000000e8000079c8 */ /* 0x000e240008000600 */
[----:B0-----:R-:W-:-:S13]  /*0c10*/  PLOP3.LUT P0, PT, PT, PT, UP0, 0x80, 0x0 ;  /* 0x000000000000781c */ /* 0x001fda0003f0f008 */
[----:B------:R-:W-:Y:S05]  /*0c20*/  @!P0 BRA `(.L_x_4) ;  /* 0xfffffffc00f08947 */ /* 0x000fea000383ffff */
[----:B------:R-:W-:Y:S01]  /*0c30*/  ULDC.64 UR4, c[0x0][0x598] ;  /* 0x0001660000047ab9 */ /* 0x000fe20000000a00 */
[----:B------:R-:W-:Y:S01]  /*0c40*/  ULDC.64 UR36, c[0x0][0x208] ;  /* 0x0000820000247ab9 */ /* 0x000fe20000000a00 */
[----:B------:R-:W-:-:S04]  /*0c50*/  ISETP.NE.U32.AND P0, PT, RZ, UR4, PT ;  /* 0x00000004ff007c0c */ /* 0x000fc8000bf05070 */
[----:B------:R-:W-:-:S13]  /*0c60*/  ISETP.NE.AND.EX P0, PT, RZ, UR5, PT, P0 ;  /* 0x00000005ff007c0c */ /* 0x000fda000bf05300 */
[----:B------:R-:W-:Y:S05]  /*0c70*/  @!P0 BRA `(.L_x_7) ;  /* 0x00000000001c8947 */ /* 0x000fea0003800000 */
[----:B------:R-:W0:Y:S02]  /*0c80*/  LDC.64 R4, c[0x0][0x598] ;  /* 0x00016600ff047b82 */ /* 0x000e240000000a00 */
[----:B0-----:R-:W2:Y:S02]  /*0c90*/  LDG.E.64 R4, desc[UR36][R4.64] ;  /* 0x0000002404047981 */ /* 0x001ea4000c1e1b00 */
[----:B--2---:R-:W-:-:S04]  /*0ca0*/  ISETP.NE.U32.AND P0, PT, R4, RZ, PT ;  /* 0x000000ff0400720c */ /* 0x004fc80003f05070 */
[----:B------:R-:W-:-:S13]  /*0cb0*/  ISETP.NE.AND.EX P0, PT, R5, RZ, PT, P0 ;  /* 0x000000ff0500720c */ /* 0x000fda0003f05300 */
[----:B------:R-:W-:Y:S05]  /*0cc0*/  @!P0 BRA `(.L_x_7) ;  /* 0x0000000000088947 */ /* 0x000fea0003800000 */
[----:B------:R0:W5:Y:S01]  /*0cd0*/  LD.E R153, desc[UR36][R4.64] ;  /* 0x0000002404997980 */ /* 0x000162000c101900 */
[----:B------:R-:W-:Y:S05]  /*0ce0*/  BRA `(.L_x_8) ;  /* 0x0000000000247947 */ /* 0x000fea0003800000 */
.L_x_7:
[----:B------:R-:W-:Y:S02]  /*0cf0*/  ULDC.64 UR4, c[0x0][0x588] ;  /* 0x0001620000047ab9 */ /* 0x000fe40000000a00 */
[----:B------:R-:W-:-:S04]  /*0d00*/  ISETP.NE.U32.AND P0, PT, RZ, UR4, PT ;  /* 0x00000004ff007c0c */ /* 0x000fc8000bf05070 */
[----:B------:R-:W-:-:S13]  /*0d10*/  ISETP.NE.AND.EX P0, PT, RZ, UR5, PT, P0 ;  /* 0x00000005ff007c0c */ /* 0x000fda000bf05300 */
[----:B------:R-:W-:Y:S05]  /*0d20*/  @!P0 BRA `(.L_x_9) ;  /* 0x00000000000c8947 */ /* 0x000fea0003800000 */
[----:B------:R-:W0:Y:S02]  /*0d30*/  LDC.64 R4, c[0x0][0x588] ;  /* 0x00016200ff047b82 */ /* 0x000e240000000a00 */
[----:B0-----:R1:W5:Y:S01]  /*0d40*/  LDG.E R153, desc[UR36][R4.64] ;  /* 0x0000002404997981 */ /* 0x001362000c1e1900 */
[----:B------:R-:W-:Y:S05]  /*0d50*/  BRA `(.L_x_8) ;  /* 0x0000000000087947 */ /* 0x000fea0003800000 */
.L_x_9:
[----:B------:R-:W-:Y:S02]  /*0d60*/  ULDC UR4, c[0x0][0x580] ;  /* 0x0001600000047ab9 */ /* 0x000fe40000000800 */
[----:B------:R-:W-:-:S07]  /*0d70*/  IMAD.U32 R153, RZ, RZ, UR4 ;  /* 0x00000004ff997e24 */ /* 0x000fce000f8e00ff */
.L_x_8:
[----:B------:R-:W-:Y:S02]  /*0d80*/  ULDC.64 UR4, c[0x0][0x5a0] ;  /* 0x0001680000047ab9 */ /* 0x000fe40000000a00 */
[----:B------:R-:W-:-:S04]  /*0d90*/  ISETP.NE.U32.AND P0, PT, RZ, UR4, PT ;  /* 0x00000004ff007c0c */ /* 0x000fc8000bf05070 */
[----:B------:R-:W-:-:S13]  /*0da0*/  ISETP.NE.AND.EX P0, PT, RZ, UR5, PT, P0 ;  /* 0x00000005ff007c0c */ /* 0x000fda000bf05300 */
[----:B------:R-:W-:Y:S05]  /*0db0*/  @!P0 BRA `(.L_x_10) ;  /* 0x00000000001c8947 */ /* 0x000fea0003800000 */
[----:B01----:R-:W0:Y:S02]  /*0dc0*/  LDC.64 R4, c[0x0][0x5a0] ;  /* 0x00016800ff047b82 */ /* 0x003e240000000a00 */
[----:B0-----:R-:W2:Y:S02]  /*0dd0*/  LDG.E.64 R4, desc[UR36][R4.64] ;  /* 0x0000002404047981 */ /* 0x001ea4000c1e1b00 */
[----:B--2---:R-:W-:-:S04]  /*0de0*/  ISETP.NE.U32.AND P0, PT, R4, RZ, PT ;  /* 0x000000ff0400720c */ /* 0x004fc80003f05070 */
[----:B------:R-:W-:-:S13]  /*0df0*/  ISETP.NE.AND.EX P0, PT, R5, RZ, PT, P0 ;  /* 0x000000ff0500720c */ /* 0x000fda0003f05300 */
[----:B------:R-:W-:Y:S05]  /*0e00*/  @!P0 BRA `(.L_x_10) ;  /* 0x0000000000088947 */ /* 0x000fea0003800000 */
[----:B------:R0:W5:Y:S01]  /*0e10*/  LD.E R154, desc[UR36][R4.64] ;  /* 0x00000024049a7980 */ /* 0x000162000c101900 */
[----:B------:R-:W-:Y:S05]  /*0e20*/  BRA `(.L_x_11) ;  /* 0x0000000000247947 */ /* 0x000fea0003800000 */
.L_x_10:
[----:B------:R-:W-:Y:S02]  /*0e30*/  ULDC.64 UR4, c[0x0][0x590] ;  /* 0x0001640000047ab9 */ /* 0x000fe40000000a00 */
[----:B------:R-:W-:-:S04]  /*0e40*/  ISETP.NE.U32.AND P0, PT, RZ, UR4, PT ;  /* 0x00000004ff007c0c */ /* 0x000fc8000bf05070 */
[----:B------:R-:W-:-:S13]  /*0e50*/  ISETP.NE.AND.EX P0, PT, RZ, UR5, PT, P0 ;  /* 0x00000005ff007c0c */ /* 0x000fda000bf05300 */
[----:B------:R-:W-:Y:S05]  /*0e60*/  @!P0 BRA `(.L_x_12) ;  /* 0x00000000000c8947 */ /* 0x000fea0003800000 */
[----:B------:R-:W2:Y:S02]  /*0e70*/  LDC.64 R154, c[0x0][0x590] ;  /* 0x00016400ff9a7b82 */ /* 0x000ea40000000a00 */
[----:B--2---:R2:W5:Y:S01]  /*0e80*/  LDG.E R154, desc[UR36][R154.64] ;  /* 0x000000249a9a7981 */ /* 0x004562000c1e1900 */
[----:B------:R-:W-:Y:S05]  /*0e90*/  BRA `(.L_x_11) ;  /* 0x0000000000087947 */ /* 0x000fea0003800000 */
.L_x_12:
[----:B------:R-:W-:Y:S02]  /*0ea0*/  ULDC UR4, c[0x0][0x584] ;  /* 0x0001610000047ab9 */ /* 0x000fe40000000800 */
[----:B------:R-:W-:-:S07]  /*0eb0*/  IMAD.U32 R154, RZ, RZ, UR4 ;  /* 0x00000004ff9a7e24 */ /* 0x000fce000f8e00ff */
.L_x_11:
[----:B------:R-:W-:-:S13]  /*0ec0*/  LOP3.LUT P0, RZ, R0, 0xff, RZ, 0xc0, !PT ;  /* 0x000000ff00ff7812 */ /* 0x000fda000780c0ff */
[----:B------:R-:W-:Y:S05]  /*0ed0*/  @!P0 EXIT ;  /* 0x000000000000894d */ /* 0x000fea0003800000 */
[----:B------:R-:W-:Y:S01]  /*0ee0*/  ULDC UR4, c[0x0][0x28c] ;  /* 0x0000a30000047ab9 */ /* 0x000fe20000000800 */
[----:B------:R-:W-:Y:S01]  /*0ef0*/  UMOV UR38, URZ ;  /* 0x0000003f00267c82 */ /* 0x000fe20008000000 */
[----:B------:R-:W-:Y:S01]  /*0f00*/  UIADD3 UR4, UR4, 0x7f, URZ ;  /* 0x0000007f04047890 */ /* 0x000fe2000fffe03f */
[----:B------:R-:W-:-:S03]  /*0f10*/  UMOV UR39, URZ ;  /* 0x0000003f00277c82 */ /* 0x000fc60008000000 */
[----:B------:R-:W-:-:S04]  /*0f20*/  USHF.R.S32.HI UR5, URZ, 0x1f, UR4 ;  /* 0x0000001f3f057899 */ /* 0x000fc80008011404 */
[----:B------:R-:W-:-:S04]  /*0f30*/  ULEA.HI UR5, UR5, UR4, URZ, 0x7 ;  /* 0x0000000405057291 */ /* 0x000fc8000f8f383f */
[----:B------:R-:W-:-:S12]  /*0f40*/  USHF.R.S32.HI UR40, URZ, 0x7, UR5 ;  /* 0x000000073f287899 */ /* 0x000fd80008011405 */
.L_x_290:
[----:B------:R-:W-:Y:S01]  /*0f50*/  LOP3.LUT R0, R18, 0x80, RZ, 0xc0, !PT ;  /* 0x0000008012007812 */ /* 0x000fe200078ec0ff */
[----:B---3--:R-:W3:Y:S01]  /*0f60*/  S2UR UR7, SR_CgaCtaId ;  /* 0x00000000000779c3 */ /* 0x008ee20000008800 */
[----:B------:R-:W-:Y:S02]  /*0f70*/  UMOV UR6, 0x400 ;  /* 0x0000040000067882 */ /* 0x000fe40000000000 */
[----:B------:R-:W-:-:S06]  /*0f80*/  SHF.R.U32.HI R0, RZ, 0x7, R0 ;  /* 0x00000007ff007819 */ /* 0x000fcc0000011600 */
[----:B----4-:R-:W4:Y:S01]  /*0f90*/  SHFL.IDX PT, R0, R0, RZ, 0x1f ;  /* 0x00001fff00007589 */ /* 0x010f2200000e0000 */
[----:B---3--:R-:W-:Y:S01]  /*0fa0*/  ULEA UR6, UR7, UR6, 0x18 ;  /* 0x0000000607067291 */ /* 0x008fe2000f8ec03f */
[----:B----4-:R-:W-:-:S13]  /*0fb0*/  R2UR UR4, R0 ;  /* 0x00000000000472ca */ /* 0x010fda00000e0000 */
[----:B------:R-:W-:-:S04]  /*0fc0*/  ULEA.HI UR5, UR4, UR4, URZ, 0x1 ;  /* 0x0000000404057291 */ /* 0x000fc8000f8f083f */
[----:B------:R-:W-:-:S04]  /*0fd0*/  ULOP3.LUT UR5, UR5, 0x7fffe, URZ, 0xc0, !UPT ;  /* 0x0007fffe05057892 */ /* 0x000fc8000f8ec03f */
[----:B------:R-:W-:-:S03]  /*0fe0*/  UIADD3 UR5, UR4, -UR5, URZ ;  /* 0x8000000504057290 */ /* 0x000fc6000fffe03f */
[----:B------:R-:W-:Y:S01]  /*0ff0*/  ULDC UR4, c[0x0][0x28c] ;  /* 0x0000a30000047ab9 */ /* 0x000fe20000000800 */
[----:B------:R-:W-:Y:S01]  /*1000*/  ULEA UR5, UR5, UR6, 0xd ;  /* 0x0000000605057291 */ /* 0x000fe2000f8e683f */
[----:B------:R-:W-:-:S03]  /*1010*/  ISETP.LT.AND P0, PT, RZ, UR4, PT ;  /* 0x00000004ff007c0c */ /* 0x000fc6000bf01270 */
[----:B------:R-:W-:-:S04]  /*1020*/  UIADD3 UR5, UR5, 0x100, URZ ;  /* 0x0000010005057890 */ /* 0x000fc8000fffe03f */
[----:B------:R-:W-:-:S04]  /*1030*/  USHF.R.U32.HI UR5, URZ, 0x4, UR5 ;  /* 0x000000043f057899 */ /* 0x000fc80008011605 */
[----:B------:R-:W-:Y:S02]  /*1040*/  ULOP3.LUT UR41, UR5, 0x3fff, URZ, 0xc0, !UPT ;  /* 0x00003fff05297892 */ /* 0x000fe4000f8ec03f */
[----:B------:R-:W-:Y:S10]  /*1050*/  @P0 BRA `(.L_x_13) ;  /* 0x0000000000400947 */ /* 0x000ff40003800000 */
[----:B------:R-:W-:Y:S01]  /*1060*/  MOV R0, 0x0 ;  /* 0x0000000000007802 */ /* 0x000fe20000000f00 */
[----:B------:R-:W-:Y:S01]  /*1070*/  ULDC.64 UR4, c[0x4][0x68] ;  /* 0x01001a0000047ab9 */ /* 0x000fe20000000a00 */
[----:B------:R-:W-:Y:S01]  /*1080*/  ULDC.64 UR6, c[0x4][0x8] ;  /* 0x0100020000067ab9 */ /* 0x000fe20000000a00 */
[----:B01----:R-:W-:Y:S01]  /*1090*/  IMAD.U32 R4, RZ, RZ, UR4 ;  /* 0x00000004ff047e24 */ /* 0x003fe2000f8e00ff */
[----:B------:R0:W1:Y:S01]  /*10a0*/  LDC.64 R14, c[0x4][R0] ;  /* 0x01000000000e7b82 */ /* 0x0000620000000a00 */
[----:B------:R-:W-:Y:S01]  /*10b0*/  IMAD.U32 R5, RZ, RZ, UR5 ;  /* 0x00000005ff057e24 */ /* 0x000fe2000f8e00ff */
[----:B------:R-:W-:Y:S01]  /*10c0*/  ULDC.64 UR4, c[0x4][0x70] ;  /* 0x01001c0000047ab9 */ /* 0x000fe20000000a00 */
[----:B------:R-:W-:Y:S02]  /*10d0*/  IMAD.U32 R10, RZ, RZ, UR6 ;  /* 0x00000006ff0a7e24 */ /* 0x000fe4000f8e00ff */
[----:B------:R-:W-:Y:S02]  /*10e0*/  IMAD.U32 R6, RZ, RZ, UR4 ;  /* 0x00000004ff067e24 */ /* 0x000fe4000f8e00ff */
[----:B------:R-:W-:-:S02]  /*10f0*/  IMAD.U32 R7, RZ, RZ, UR5 ;  /* 0x00000005ff077e24 */ /* 0x000fc4000f8e00ff */
[----:B------:R-:W-:Y:S02]  /*1100*/  IMAD.U32 R11, RZ, RZ, UR7 ;  /* 0x00000007ff0b7e24 */ /* 0x000fe4000f8e00ff */
[----:B------:R-:W-:Y:S02]  /*1110*/  IMAD.MOV.U32 R8, RZ, RZ, 0x1e1 ;  /* 0x000001e1ff087424 */ /* 0x000fe400078e00ff */
[----:B------:R-:W-:Y:S02]  /*1120*/  IMAD.MOV.U32 R12, RZ, RZ, 0x1 ;  /* 0x00000001ff0c7424 */ /* 0x000fe400078e00ff */
[----:B0-----:R-:W-:-:S07]  /*1130*/  IMAD.MOV.U32 R13, RZ, RZ, RZ ;  /* 0x000000ffff0d7224 */ /* 0x001fce00078e00ff */
[----:B------:R-:W-:-:S07]  /*1140*/  LEPC R20, `(.L_x_13) ;  /* 0x000000001014794e */ /* 0x000fce0000000000 */
[----:B-12--5:R-:W-:Y:S05]  /*1150*/  CALL.ABS.NOINC R14 ;  /* 0x000000000e007343 */ /* 0x026fea0003c00000 */
.L_x_13:
[----:B------:R-:W-:-:S04]  /*1160*/  LOP3.LUT R0, R19, 0x1, RZ, 0xfc, !PT ;  /* 0x0000000113007812 */ /* 0x000fc800078efcff */
[----:B------:R-:W-:-:S13]  /*1170*/  ISETP.NE.AND P0, PT, R0, 0x3, PT ;  /* 0x000000030000780c */ /* 0x000fda0003f05270 */
[----:B------:R-:W-:Y:S05]  /*1180*/  @!P0 BRA `(.L_x_14) ;  /* 0x0000000000048947 */ /* 0x000fea0003800000 */
[----:B------:R-:W-:Y:S01]  /*1190*/  BPT.TRAP 0x1 ;  /* 0x000000040000795c */ /* 0x000fe20000300000 */
.L_x_14:
[----:B------:R-:W3:Y:S01]  /*11a0*/  S2UR UR5, SR_CgaCtaId ;  /* 0x00000000000579c3 */ /* 0x000ee20000008800 */
[----:B------:R-:W-:Y:S01]  /*11b0*/  UMOV UR4, 0x400 ;  /* 0x0000040000047882 */ /* 0x000fe20000000000 */
[----:B------:R-:W-:Y:S02]  /*11c0*/  IMAD.U32 R0, RZ, RZ, UR38 ;  /* 0x00000026ff007e24 */ /* 0x000fe4000f8e00ff */
[----:B------:R-:W-:-:S03]  /*11d0*/  IMAD.U32 R3, RZ, RZ, UR39 ;  /* 0x00000027ff037e24 */ /* 0x000fc6000f8e00ff */
[----:B------:R-:W-:Y:S01]  /*11e0*/  SHF.L.U32 R0, R0, 0x1f, RZ ;  /* 0x0000001f00007819 */ /* 0x000fe200000006ff */
[----:B---3--:R-:W-:-:S06]  /*11f0*/  ULEA UR4, UR5, UR4, 0x18 ;  /* 0x0000000405047291 */ /* 0x008fcc000f8ec03f */
[----:B------:R-:W-:-:S04]  /*1200*/  IMAD.U32 R6, RZ, RZ, UR4 ;  /* 0x00000004ff067e24 */ /* 0x000fc8000f8e00ff */
[----:B------:R-:W-:-:S04]  /*1210*/  IMAD R3, R3, 0x8, R6 ;  /* 0x0000000803037824 */ /* 0x000fc800078e0206 */
[----:B------:R3:W4:Y:S01]  /*1220*/  SYNCS.PHASECHK.TRANS64.TRYWAIT P1, [R3+URZ], R0 ;  /* 0x00000000030075a7 */ /* 0x000722000802017f */
[----:B------:R-:W-:Y:S05]  /*1230*/  @!P0 BRA `(.L_x_15) ;  /* 0x0000000000048947 */ /* 0x000fea0003800000 */
[----:B------:R-:W-:Y:S01]  /*1240*/  BPT.TRAP 0x1 ;  /* 0x000000040000795c */ /* 0x000fe20000300000 */
.L_x_15:
[----:B----4-:R-:W-:Y:S05]  /*1250*/  @P1 BRA `(.L_x_16) ;  /* 0x0000000000081947 */ /* 0x010fea0003800000 */
[----:B------:R-:W4:Y:S02]  /*1260*/  SYNCS.PHASECHK.TRANS64.TRYWAIT P1, [R3+URZ], R0 ;  /* 0x00000000030075a7 */ /* 0x000f24000802017f */
[----:B----4-:R-:W-:Y:S05]  /*1270*/  @!P1 BRA `(.L_x_17) ;  /* 0x0000008800c09947 */ /* 0x010fea0003800000 */
.L_x_16:
[----:B------:R-:W-:-:S04]  /*1280*/  UISETP.LT.AND UP0, UPT, UR40, 0x1, UPT ;  /* 0x000000012800788c */ /* 0x000fc8000bf01270 */
[----:B------:R-:W-:-:S06]  /*1290*/  USEL UR4, UR40, 0x1, UP0 ;  /* 0x0000000128047887 */ /* 0x000fcc0008000000 */
[----:B---34-:R-:W-:Y:S01]  /*12a0*/  IMAD.U32 R0, RZ, RZ, UR4 ;  /* 0x00000004ff007e24 */ /* 0x018fe2000f8e00ff */
[----:B------:R-:W-:Y:S05]  /*12b0*/  WARPSYNC.ALL ;  /* 0x0000000000007948 */ /* 0x000fea0003800000 */
[----:B------:R-:W-:-:S04]  /*12c0*/  IADD3 R0, -R0, UR40, RZ ;  /* 0x0000002800007c10 */ /* 0x000fc8000fffe1ff */
[----:B------:R-:W-:Y:S02]  /*12d0*/  ISETP.GE.AND P1, PT, R0, 0x1, PT ;  /* 0x000000010000780c */ /* 0x000fe40003f26270 */
[----:B------:R-:W-:Y:S01]  /*12e0*/  R2UR UR4, R6 ;  /* 0x00000000060472ca */ /* 0x000fe200000e0000 */
[----:B------:R-:W-:Y:S01]  /*12f0*/  WARPGROUP.ARRIVE ;  /* 0x00000000000079c5 */ /* 0x000fe20000000000 */
[----:B------:R-:W-:Y:S01]  /*1300*/  UMOV UR9, 0x40000040 ;  /* 0x4000004000097882 */ /* 0x000fe20000000000 */
[----:B------:R-:W-:-:S10]  /*1310*/  UMOV UR11, 0x40000040 ;  /* 0x40000040000b7882 */ /* 0x000fd40000000000 */
[----:B------:R-:W-:-:S04]  /*1320*/  UIADD3 UR4, UR4, 0x14100, URZ ;  /* 0x0001410004047890 */ /* 0x000fc8000fffe03f */
[----:B------:R-:W-:-:S04]  /*1330*/  USHF.R.U32.HI UR4, URZ, 0x4, UR4 ;  /* 0x000000043f047899 */ /* 0x000fc80008011604 */
[----:B------:R-:W-:Y:S02]  /*1340*/  ULOP3.LUT UR5, UR4, 0x3fff, URZ, 0xc0, !UPT ;  /* 0x00003fff04057892 */ /* 0x000fe4000f8ec03f */
[----:B------:R-:W-:Y:S02]  /*1350*/  ULOP3.LUT UR4, UR41, 0x10000, URZ, 0xfc, !UPT ;  /* 0x0001000029047892 */ /* 0x000fe4000f8efc3f */
[----:B------:R-:W-:Y:S02]  /*1360*/  ULOP3.LUT UR5, UR5, 0x10000, URZ, 0xfc, !UPT ;  /* 0x0001000005057892 */ /* 0x000fe4000f8efc3f */
[----:B------:R-:W-:Y:S02]  /*1370*/  ULEA UR6, UR39, UR4, 0xa ;  /* 0x0000000427067291 */ /* 0x000fe4000f8e503f */
[----:B------:R-:W-:-:S05]  /*1380*/  ULEA UR7, UR39, UR5, 0xb ;  /* 0x0000000527077291 */ /* 0x000fca000f8e583f */
[----:B------:R-:W-:Y:S02]  /*1390*/  UMOV UR8, UR6 ;  /* 0x0000000600087c82 */ /* 0x000fe40008000000 */
[----:B------:R-:W-:Y:S02]  /*13a0*/  UMOV UR10, UR7 ;  /* 0x00000007000a7c82 */ /* 0x000fe40008000000 */
[----:B------:R-:W-:Y:S01]  /*13b0*/  IGMMA.64x256x32.S8.S8 R24, gdesc[UR8], RZ, !UPT, gsb0 ;  /* 0x06600000081879f1 */ /* 0x000fe2000c0410ff */
[----:B------:R-:W-:Y:S02]  /*13c0*/  UIADD3 UR8, UR6, 0x2, URZ ;  /* 0x0000000206087890 */ /* 0x000fe4000fffe03f */
[----:B------:R-:W-:Y:S01]  /*13d0*/  UIADD3 UR10, UR7, 0x2, URZ ;  /* 0x00000002070a7890 */ /* 0x000fe2000fffe03f */
[----:B------:R-:W-:Y:S01]  /*13e0*/  UMOV UR9, 0x40000040 ;  /* 0x4000004000097882 */ /* 0x000fe20000000000 */
[----:B------:R-:W-:Y:S01]  /*13f0*/  UMOV UR11, 0x40000040 ;  /* 0x40000040000b7882 */ /* 0x000fe20000000000 */
[----:B------:R-:W-:-:S02]  /*1400*/  WARPGROUP.DEPBAR.LE gsb0, 0x0 ;  /* 0x00008000000079c5 */ /* 0x000fc40000010000 */
[----:B------:R-:W-:-:S06]  /*1410*/  WARPGROUP.ARRIVE ;  /* 0x00000000000079c5 */ /* 0x000fcc0000000000 */
[----:B------:R-:W-:Y:S01]  /*1420*/  IGMMA.64x256x32.S8.S8 R24, gdesc[UR8], R24, gsb0 ;  /* 0x06600000081879f1 */ /* 0x000fe20008041018 */
[----:B------:R-:W-:Y:S02]  /*1430*/  UIADD3 UR8, UR6, 0x4, URZ ;  /* 0x0000000406087890 */ /* 0x000fe4000fffe03f */
[----:B------:R-:W-:Y:S01]  /*1440*/  UIADD3 UR10, UR7, 0x4, URZ ;  /* 0x00000004070a7890 */ /* 0x000fe2000fffe03f */
[----:B------:R-:W-:Y:S01]  /*1450*/  UMOV UR9, 0x40000040 ;  /* 0x4000004000097882 */ /* 0x000fe20000000000 */
[----:B------:R-:W-:Y:S01]  /*1460*/  UMOV UR11, 0x40000040 ;  /* 0x40000040000b7882 */ /* 0x000fe20000000000 */
[----:B------:R-:W-:Y:S02]  /*1470*/  WARPGROUP.DEPBAR.LE gsb0, 0x0 ;  /* 0x00008000000079c5 */ /* 0x000fe40000010000 */
        /* <DEDUP_REMOVED lines=8> */
[----:B------:R-:W-:Y:S03]  /*1500*/  IGMMA.64x256x32.S8.S8 R24, gdesc[UR8], R24, gsb0 ;  /* 0x06600000081879f1 */ /* 0x000fe60008041018 */
[----:B------:R-:W-:Y:S02]  /*1510*/  WARPGROUP.DEPBAR.LE gsb0, 0x0 ;  /* 0x00008000000079c5 */ /* 0x000fe40000010000 */
[----:B------:R-:W-:Y:S05]  /*1520*/  @!P1 BRA `(.L_x_18) ;  /* 0x0000000400209947 */ /* 0x000fea0003800000 */
[----:B------:R-:W-:Y:S02]  /*1530*/  UIADD3 UR6, UR39, 0x1, URZ ;  /* 0x0000000127067890 */ /* 0x000fe4000fffe03f */
[----:B------:R-:W-:Y:S02]  /*1540*/  IMAD.U32 R3, RZ, RZ, UR39 ;  /* 0x00000027ff037e24 */ /* 0x000fe4000f8e00ff */
[----:B------:R-:W-:-:S04]  /*1550*/  UISETP.NE.AND UP0, UPT, UR6, 0x5, UPT ;  /* 0x000000050600788c */ /* 0x000fc8000bf05270 */
[----:B------:R-:W-:Y:S02]  /*1560*/  USEL UR7, URZ, 0x1, UP0 ;  /* 0x000000013f077887 */ /* 0x000fe40008000000 */
[----:B------:R-:W-:Y:S02]  /*1570*/  USEL UR6, UR6, URZ, UP0 ;  /* 0x0000003f06067287 */ /* 0x000fe40008000000 */
[----:B------:R-:W-:-:S06]  /*1580*/  ULOP3.LUT UR7, UR38, UR7, URZ, 0x3c, !UPT ;  /* 0x0000000726077292 */ /* 0x000fcc000f8e3c3f */
[----:B------:R-:W-:-:S07]  /*1590*/  IMAD.U32 R7, RZ, RZ, UR7 ;  /* 0x00000007ff077e24 */ /* 0x000fce000f8e00ff */
.L_x_25:
[----:B------:R-:W-:Y:S05]  /*15a0*/  @!P0 BRA `(.L_x_19) ;  /* 0x0000000000048947 */ /* 0x000fea0003800000 */
[----:B------:R-:W-:Y:S01]  /*15b0*/  BPT.TRAP 0x1 ;  /* 0x000000040000795c */ /* 0x000fe20000300000 */
.L_x_19:
[----:B------:R-:W3:Y:S01]  /*15c0*/  S2UR UR8, SR_CgaCtaId ;  /* 0x00000000000879c3 */ /* 0x000ee20000008800 */
[----:B------:R-:W-:Y:S01]  /*15d0*/  UMOV UR7, 0x400 ;  /* 0x0000040000077882 */ /* 0x000fe20000000000 */
[----:B01----:R-:W-:Y:S01]  /*15e0*/  IMAD.U32 R5, RZ, RZ, UR6 ;  /* 0x00000006ff057e24 */ /* 0x003fe2000f8e00ff */
[----:B------:R-:W-:Y:S01]  /*15f0*/  SHF.L.U32 R4, R7, 0x1f, RZ ;  /* 0x0000001f07047819 */ /* 0x000fe200000006ff */
[----:B---3--:R-:W-:-:S06]  /*1600*/  ULEA UR7, UR8, UR7, 0x18 ;  /* 0x0000000708077291 */ /* 0x008fcc000f8ec03f */
[----:B------:R-:W-:-:S04]  /*1610*/  IMAD.U32 R6, RZ, RZ, UR7 ;  /* 0x00000007ff067e24 */ /* 0x000fc8000f8e00ff */
[----:B------:R-:W-:-:S04]  /*1620*/  IMAD R5, R5, 0x8, R6 ;  /* 0x0000000805057824 */ /* 0x000fc800078e0206 */
[----:B------:R0:W1:Y:S01]  /*1630*/  SYNCS.PHASECHK.TRANS64.TRYWAIT P1, [R5+URZ], R4 ;  /* 0x00000004050075a7 */ /* 0x000062000802017f */
[----:B------:R-:W-:Y:S05]  /*1640*/  @!P0 BRA `(.L_x_20) ;  /* 0x0000000000048947 */ /* 0x000fea0003800000 */
[----:B------:R-:W-:Y:S01]  /*1650*/  BPT.TRAP 0x1 ;  /* 0x000000040000795c */ /* 0x000fe20000300000 */
.L_x_20:
[----:B-1----:R-:W-:Y:S05]  /*1660*/  @P1 BRA `(.L_x_21) ;  /* 0x0000000000081947 */ /* 0x002fea0003800000 */
[----:B------:R-:W1:Y:S02]  /*1670*/  SYNCS.PHASECHK.TRANS64.TRYWAIT P1, [R5+URZ], R4 ;  /* 0x00000004050075a7 */ /* 0x000e64000802017f */
[----:B-1----:R-:W-:Y:S05]  /*1680*/  @!P1 BRA `(.L_x_22) ;  /* 0x0000008400d09947 */ /* 0x002fea0003800000 */
.L_x_21:
[----:B------:R-:W-:Y:S01]  /*1690*/  ULEA UR7, UR6, UR4, 0xa ;  /* 0x0000000406077291 */ /* 0x000fe2000f8e503f */
[----:B------:R-:W-:Y:S01]  /*16a0*/  WARPGROUP.ARRIVE ;  /* 0x00000000000079c5 */ /* 0x000fe20000000000 */
[----:B------:R-:W-:Y:S01]  /*16b0*/  ULEA UR12, UR6, UR5, 0xb ;  /* 0x00000005060c7291 */ /* 0x000fe2000f8e583f */
[----:B------:R-:W-:Y:S01]  /*16c0*/  UMOV UR9, 0x40000040 ;  /* 0x4000004000097882 */ /* 0x000fe20000000000 */
[----:B------:R-:W-:-:S03]  /*16d0*/  UMOV UR11, 0x40000040 ;  /* 0x40000040000b7882 */ /* 0x000fc60000000000 */
[----:B------:R-:W-:Y:S02]  /*16e0*/  UMOV UR8, UR7 ;  /* 0x0000000700087c82 */ /* 0x000fe40008000000 */
[----:B------:R-:W-:Y:S02]  /*16f0*/  UMOV UR10, UR12 ;  /* 0x0000000c000a7c82 */ /* 0x000fe40008000000 */
[----:B------:R-:W-:Y:S01]  /*1700*/  IGMMA.64x256x32.S8.S8 R24, gdesc[UR8], R24, gsb0 ;  /* 0x06600000081879f1 */ /* 0x000fe20008041018 */
        /* <DEDUP_REMOVED lines=23> */
[----:B------:R-:W-:Y:S01]  /*1880*/  BPT.TRAP 0x1 ;  /* 0x000000040000795c */ /* 0x000fe20000300000 */
.L_x_23:
[----:B01----:R-:W-:Y:S01]  /*1890*/  IMAD R4, R3, 0x8, R6 ;  /* 0x0000000803047824 */ /* 0x003fe200078e0206 */
[----:B------:R-:W-:-:S03]  /*18a0*/  ISETP.GT.U32.AND P1, PT, R19, 0x1, PT ;  /* 0x000000011300780c */ /* 0x000fc60003f24070 */
[----:B------:R-:W-:-:S05]  /*18b0*/  VIADD R4, R4, 0x28 ;  /* 0x0000002804047836 */ /* 0x000fca0000000000 */
[----:B------:R-:W-:-:S04]  /*18c0*/  PRMT R4, RZ, 0x654, R4 ;  /* 0x00000654ff047816 */ /* 0x000fc80000000004 */
[----:B------:R0:W-:Y:S01]  /*18d0*/  SYNCS.ARRIVE.TRANS64.RED.A1T0 RZ, [R4+URZ], RZ ;  /* 0x000000ff04ff79a7 */ /* 0x0001e2000810043f */
[----:B------:R-:W-:Y:S05]  /*18e0*/  @P1 BRA `(.L_x_24) ;  /* 0x0000000000041947 */ /* 0x000fea0003800000 */
[----:B------:R-:W-:Y:S01]  /*18f0*/  BPT.TRAP 0x1 ;  /* 0x000000040000795c */ /* 0x000fe20000300000 */
.L_x_24:
[----:B------:R-:W-:Y:S01]  /*1900*/  UIADD3 UR6, UR6, 0x1, URZ ;  /* 0x0000000106067890 */ /* 0x000fe2000fffe03f */
[C---:B------:R-:W-:Y:S01]  /*1910*/  ISETP.GT.AND P2, PT, R0.reuse, 0x1, PT ;  /* 0x000000010000780c */ /* 0x040fe20003f44270 */
[----:B------:R-:W-:Y:S02]  /*1920*/  VIADD R3, R3, 0x1 ;  /* 0x0000000103037836 */ /* 0x000fe40000000000 */
[----:B------:R-:W-:Y:S01]  /*1930*/  UISETP.NE.AND UP0, UPT, UR6, 0x5, UPT ;  /* 0x000000050600788c */ /* 0x000fe2000bf05270 */
[----:B------:R-:W-:Y:S02]  /*1940*/  VIADD R0, R0, 0xffffffff ;  /* 0xffffffff00007836 */ /* 0x000fe40000000000 */
[C---:B------:R-:W-:Y:S01]  /*1950*/  ISETP.NE.AND P1, PT, R3.reuse, 0x5, PT ;  /* 0x000000050300780c */ /* 0x040fe20003f25270 */
[----:B------:R-:W-:Y:S02]  /*1960*/  USEL UR7, URZ, 0x1, UP0 ;  /* 0x000000013f077887 */ /* 0x000fe40008000000 */
[----:B------:R-:W-:Y:S01]  /*1970*/  USEL UR6, UR6, URZ, UP0 ;  /* 0x0000003f06067287 */ /* 0x000fe20008000000 */
[----:B------:R-:W-:-:S03]  /*1980*/  SEL R3, R3, RZ, P1 ;  /* 0x000000ff03037207 */ /* 0x000fc60000800000 */
[----:B------:R-:W-:Y:S01]  /*1990*/  LOP3.LUT R7, R7, UR7, RZ, 0x3c, !PT ;  /* 0x0000000707077c12 */ /* 0x000fe2000f8e3cff */
[----:B------:R-:W-:Y:S07]  /*19a0*/  @P2 BRA `(.L_x_25) ;  /* 0xfffffff800fc2947 */ /* 0x000fee000383ffff */
.L_x_18:
[----:B------:R-:W3:Y:S02]  /*19b0*/  LDC R0, c[0x0][0x28c] ;  /* 0x0000a300ff007b82 */ /* 0x000ee40000000800 */
[----:B---3--:R-:W-:-:S13]  /*19c0*/  ISETP.GE.AND P1, PT, R0, 0x1, PT ;  /* 0x000000010000780c */ /* 0x008fda0003f26270 */
[----:B------:R-:W-:Y:S05]  /*19d0*/  @!P1 BRA `(.L_x_26) ;  /* 0x0000000000409947 */ /* 0x000fea0003800000 */
[----:B------:R-:W-:Y:S05]  /*19e0*/  @!P0 BRA `(.L_x_27) ;  /* 0x0000000000048947 */ /* 0x000fea0003800000 */
[----:B------:R-:W-:Y:S01]  /*19f0*/  BPT.TRAP 0x1 ;  /* 0x000000040000795c */ /* 0x000fe20000300000 */
.L_x_27:
[----:B------:R-:W-:Y:S01]  /*1a00*/  UISETP.LT.AND UP0, UPT, UR40, 0x1, UPT ;  /* 0x000000012800788c */ /* 0x000fe2000bf01270 */
[----:B------:R-:W-:-:S03]  /*1a10*/  ISETP.GT.U32.AND P0, PT, R19, 0x1, PT ;  /* 0x000000011300780c */ /* 0x000fc60003f04070 */
[----:B------:R-:W-:-:S04]  /*1a20*/  USEL UR6, UR40, 0x1, UP0 ;  /* 0x0000000128067887 */ /* 0x000fc80008000000 */
[----:B------:R-:W-:-:S04]  /*1a30*/  UIADD3 UR6, UR39, UR40, -UR6 ;  /* 0x0000002827067290 */ /* 0x000fc8000fffe806 */
[----:B------:R-:W-:-:S04]  /*1a40*/  UIMAD.WIDE.U32 UR4, UR6, -0x33333333, URZ ;  /* 0xcccccccd060478a5 */ /* 0x000fc8000f8e003f */
[----:B------:R-:W-:-:S04]  /*1a50*/  USHF.R.U32.HI UR4, URZ, 0x2, UR5 ;  /* 0x000000023f047899 */ /* 0x000fc80008011605 */
[----:B------:R-:W-:-:S06]  /*1a60*/  UIMAD UR6, UR4, -0x5, UR6 ;  /* 0xfffffffb040678a4 */ /* 0x000fcc000f8e0206 */
[----:B------:R-:W-:-:S04]  /*1a70*/  IMAD.U32 R3, RZ, RZ, UR6 ;  /* 0x00000006ff037e24 */ /* 0x000fc8000f8e00ff */
[----:B------:R-:W-:-:S04]  /*1a80*/  IMAD R0, R3, 0x8, R6 ;  /* 0x0000000803007824 */ /* 0x000fc800078e0206 */
[----:B------:R-:W-:-:S05]  /*1a90*/  VIADD R0, R0, 0x28 ;  /* 0x0000002800007836 */ /* 0x000fca0000000000 */
[----:B------:R-:W-:-:S04]  /*1aa0*/  PRMT R0, RZ, 0x654, R0 ;  /* 0x00000654ff007816 */ /* 0x000fc80000000000 */
[----:B------:R3:W-:Y:S01]  /*1ab0*/  SYNCS.ARRIVE.TRANS64.RED.A1T0 RZ, [R0+URZ], RZ ;  /* 0x000000ff00ff79a7 */ /* 0x0007e2000810043f */
[----:B------:R-:W-:Y:S05]  /*1ac0*/  @P0 BRA `(.L_x_26) ;  /* 0x0000000000040947 */ /* 0x000fea0003800000 */
[----:B------:R-:W-:Y:S01]  /*1ad0*/  BPT.TRAP 0x1 ;  /* 0x000000040000795c */ /* 0x000fe20000300000 */
.L_x_26:
[----:B------:R-:W4:Y:S01]  /*1ae0*/  LDC R9, c[0x0][0x288] ;  /* 0x0000a200ff097b82 */ /* 0x000f220000000800 */
[--C-:B---3--:R-:W-:Y:S01]  /*1af0*/  SHF.R.U32.HI R0, RZ, 0x2, R18.reuse ;  /* 0x00000002ff007819 */ /* 0x108fe20000011612 */
[----:B------:R-:W-:Y:S01]  /*1b00*/  UIADD3 UR39, UR40, UR39, URZ ;  /* 0x0000002728277290 */ /* 0x000fe2000fffe03f */
[----:B01----:R-:W-:Y:S01]  /*1b10*/  SHF.R.U32.HI R5, RZ, 0x7, R18 ;  /* 0x00000007ff057819 */ /* 0x003fe20000011612 */
[----:B------:R-:W-:Y:S01]  /*1b20*/  ULDC UR7, c[0x0][0x284] ;  /* 0x0000a10000077ab9 */ /* 0x000fe20000000800 */
[----:B------:R-:W-:Y:S01]  /*1b30*/  LOP3.LUT R4, R18, 0x60, RZ, 0xc0, !PT ;  /* 0x0000006012047812 */ /* 0x000fe200078ec0ff */
[----:B------:R-:W-:Y:S01]  /*1b40*/  UISETP.GT.U32.AND UP0, UPT, UR39, 0x4, UPT ;  /* 0x000000042700788c */ /* 0x000fe2000bf04070 */
[----:B------:R-:W-:Y:S01]  /*1b50*/  LOP3.LUT R3, R0, 0x7, RZ, 0xc0, !PT ;  /* 0x0000000700037812 */ /* 0x000fe200078ec0ff */
[----:B------:R-:W-:Y:S01]  /*1b60*/  UISETP.GE.U32.AND UP1, UPT, UR40, 0x5, UPT ;  /* 0x000000052800788c */ /* 0x000fe2000bf26070 */
[----:B------:R-:W-:Y:S01]  /*1b70*/  LOP3.LUT R0, R5, 0x1, RZ, 0xc0, !PT ;  /* 0x0000000105007812 */ /* 0x000fe200078ec0ff */
[----:B------:R-:W-:Y:S01]  /*1b80*/  UISETP.LT.U32.AND UP0, UPT, UR40, 0x5, UP0 ;  /* 0x000000052800788c */ /* 0x000fe20008701070 */
[----:B------:R-:W-:Y:S01]  /*1b90*/  SHF.R.U32.HI R6, RZ, 0x1, R4 ;  /* 0x00000001ff067819 */ /* 0x000fe20000011604 */
[----:B------:R-:W-:Y:S01]  /*1ba0*/  IMAD.SHL.U32 R4, R18, 0x2, RZ ;  /* 0x0000000212047824 */ /* 0x000fe200078e00ff */
[----:B------:R-:W-:Y:S01]  /*1bb0*/  SHF.R.S32.HI R14, RZ, 0x1f, R22 ;  /* 0x0000001fff0e7819 */ /* 0x000fe20000011416 */
[----:B------:R-:W-:Y:S01]  /*1bc0*/  IMAD.SHL.U32 R8, R0, 0x40, RZ ;  /* 0x0000004000087824 */ /* 0x000fe200078e00ff */
[--C-:B------:R-:W-:Y:S01]  /*1bd0*/  IADD3 R5, RZ, -R6, -R3.reuse ;  /* 0x80000006ff057210 */ /* 0x100fe20007ffe803 */
[----:B------:R-:W-:Y:S01]  /*1be0*/  ULDC.64 UR8, c[0x0][0x5d0] ;  /* 0x0001740000087ab9 */ /* 0x000fe20000000a00 */
[----:B------:R-:W-:Y:S01]  /*1bf0*/  LOP3.LUT R4, R4, 0x6, RZ, 0xc0, !PT ;  /* 0x0000000604047812 */ /* 0x000fe200078ec0ff */
[----:B------:R-:W-:Y:S01]  /*1c00*/  UIMAD.WIDE.U32 UR4, UR39, -0x33333333, URZ ;  /* 0xcccccccd270478a5 */ /* 0x000fe2000f8e003f */
[----:B------:R-:W-:Y:S01]  /*1c10*/  LOP3.LUT R3, R8, 0x40, R3, 0xe2, !PT ;  /* 0x0000004008037812 */ /* 0x000fe200078ee203 */
[----:B------:R-:W-:Y:S01]  /*1c20*/  IMAD R7, R0, -0x40, R5 ;  /* 0xffffffc000077824 */ /* 0x000fe200078e0205 */
[----:B------:R-:W-:Y:S01]  /*1c30*/  LOP3.LUT R0, R18, 0x3, RZ, 0xc0, !PT ;  /* 0x0000000312007812 */ /* 0x000fe200078ec0ff */
[----:B------:R-:W-:Y:S01]  /*1c40*/  USEL UR6, URZ, 0x1, !UP0 ;  /* 0x000000013f067887 */ /* 0x000fe2000c000000 */
[----:B------:R-:W-:Y:S01]  /*1c50*/  PRMT R8, R4, 0x6540, R23 ;  /* 0x0000654004087816 */ /* 0x000fe20000000017 */
[----:B------:R-:W-:Y:S01]  /*1c60*/  IMAD.SHL.U32 R23, R23, 0x100, RZ ;  /* 0x0000010017177824 */ /* 0x000fe200078e00ff */
[----:B------:R-:W-:Y:S01]  /*1c70*/  USHF.R.U32.HI UR4, URZ, 0x2, UR5 ;  /* 0x000000023f047899 */ /* 0x000fe20008011605 */
[----:B----4-:R-:W-:Y:S01]  /*1c80*/  IMAD R12, R0, -0x2, R9 ;  /* 0xfffffffe000c7824 */ /* 0x010fe200078e0209 */
[----:B------:R-:W-:Y:S01]  /*1c90*/  ULOP3.LUT UR38, UR38, UR6, URZ, 0x3c, !UPT ;  /* 0x0000000626267292 */ /* 0x000fe2000f8e3c3f */
[----:B------:R-:W-:Y:S01]  /*1ca0*/  IMAD.SHL.U32 R0, R152, 0x80, RZ ;  /* 0x0000008098007824 */ /* 0x000fe200078e00ff */
[----:B------:R-:W-:Y:S01]  /*1cb0*/  ISETP.GE.AND P0, PT, R23, R9, PT ;  /* 0x000000091700720c */ /* 0x000fe20003f06270 */
[----:B------:R-:W-:Y:S01]  /*1cc0*/  IMAD R5, R14, UR8, RZ ;  /* 0x000000080e057c24 */ /* 0x000fe2000f8e02ff */
[--C-:B------:R-:W-:Y:S01]  /*1cd0*/  SHF.R.S32.HI R9, RZ, 0x1f, R8.reuse ;  /* 0x0000001fff097819 */ /* 0x100fe20000011408 */
[----:B------:R-:W-:Y:S01]  /*1ce0*/  IMAD.WIDE R10, R152, 0x80, RZ ;  /* 0x00000080980a7825 */ /* 0x000fe200078e02ff */
[C---:B------:R-:W-:Y:S01]  /*1cf0*/  ISETP.GE.OR P0, PT, R0.reuse, UR7, P0 ;  /* 0x0000000700007c0c */ /* 0x040fe20008706670 */
[----:B------:R-:W-:Y:S01]  /*1d00*/  UIMAD UR39, UR4, -0x5, UR39 ;  /* 0xfffffffb042778a4 */ /* 0x000fe2000f8e0227 */
[----:B------:R-:W-:Y:S01]  /*1d10*/  IADD3 R160, -R0, UR7, R7 ;  /* 0x0000000700a07c10 */ /* 0x000fe2000fffe107 */
[C---:B------:R-:W-:Y:S01]  /*1d20*/  IMAD R13, R22.reuse, UR9, R5 ;  /* 0x00000009160d7c24 */ /* 0x040fe2000f8e0205 */
[----:B------:R-:W-:Y:S01]  /*1d30*/  @UP1 ULOP3.LUT UR38, UR38, 0x1, UR4, 0x78, !UPT ;  /* 0x0000000126261892 */ /* 0x000fe2000f8e7804 */
[----:B------:R-:W-:Y:S01]  /*1d40*/  IMAD.WIDE.U32 R4, R22, UR8, R8 ;  /* 0x0000000816047c25 */ /* 0x000fe2000f8e0008 */
[----:B------:R-:W-:-:S03]  /*1d50*/  LOP3.LUT R161, R10, R3, R6, 0xfe, !PT ;  /* 0x000000030aa17212 */ /* 0x000fc600078efe06 */
[----:B------:R-:W-:Y:S02]  /*1d60*/  IMAD.IADD R5, R5, 0x1, R13 ;  /* 0x0000000105057824 */ /* 0x000fe400078e020d */
[----:B------:R-:W-:Y:S02]  /*1d70*/  IMAD.IADD R0, R12, 0x1, -R23 ;  /* 0x000000010c007824 */ /* 0x000fe400078e0a17 */
[----:B------:R-:W-:Y:S01]  /*1d80*/  IMAD.MOV.U32 R152, RZ, RZ, -0x1 ;  /* 0xffffffffff987424 */ /* 0x000fe200078e00ff */
[----:B------:R-:W-:Y:S06]  /*1d90*/  @P0 BRA `(.L_x_28) ;  /* 0x0000006000a00947 */ /* 0x000fec0003800000 */
[----:B------:R-:W0:Y:S01]  /*1da0*/  LDC.64 R12, c[0x0][0x5c8] ;  /* 0x00017200ff0c7b82 */ /* 0x000e220000000a00 */
[----:B------:R-:W-:Y:S01]  /*1db0*/  ULDC.64 UR4, c[0x0][0x5c0] ;  /* 0x0001700000047ab9 */ /* 0x000fe20000000a00 */
[----:B------:R-:W-:Y:S01]  /*1dc0*/  BSSY B0, `(.L_x_28) ;  /* 0x0000625000007945 */ /* 0x000fe20003800000 */
[-C--:B0-----:R-:W-:Y:S02]  /*1dd0*/  IMAD R6, R11, R12.reuse, RZ ;  /* 0x0000000c0b067224 */ /* 0x081fe400078e02ff */
[----:B------:R-:W-:-:S04]  /*1de0*/  IMAD.WIDE.U32 R4, R161, R12, R4 ;  /* 0x0000000ca1047225 */ /* 0x000fc800078e0004 */
[----:B------:R-:W-:Y:S01]  /*1df0*/  IMAD R3, R161, R13, R6 ;  /* 0x0000000da1037224 */ /* 0x000fe200078e0206 */
[----:B------:R-:W-:-:S03]  /*1e00*/  IADD3 R4, P0, R4, UR4, RZ ;  /* 0x0000000404047c10 */ /* 0x000fc6000ff1e0ff */
[----:B------:R-:W-:Y:S01]  /*1e10*/  IMAD.IADD R3, R5, 0x1, R3 ;  /* 0x0000000105037824 */ /* 0x000fe200078e0203 */
[----:B------:R-:W-:-:S04]  /*1e20*/  LEA R6, P1, R12, R4, 0x3 ;  /* 0x000000040c067211 */ /* 0x000fc800078218ff */
[----:B------:R-:W-:Y:S02]  /*1e30*/  IADD3.X R5, R3, UR5, RZ, P0, !PT ;  /* 0x0000000503057c10 */ /* 0x000fe400087fe4ff */
[----:B-----5:R-:W-:Y:S02]  /*1e40*/  ISETP.NE.AND P0, PT, R154, RZ, PT ;  /* 0x000000ff9a00720c */ /* 0x020fe40003f05270 */
[----:B------:R-:W-:-:S11]  /*1e50*/  LEA.HI.X R7, R12, R5, R13, 0x3, P1 ;  /* 0x000000050c077211 */ /* 0x000fd600008f1c0d */
[----:B------:R-:W-:Y:S05]  /*1e60*/  @!P0 BRA `(.L_x_29) ;  /* 0x0000004800608947 */ /* 0x000fea0003800000 */
[----:B------:R-:W0:Y:S01]  /*1e70*/  LDC.64 R156, c[0x0][0x5b0] ;  /* 0x00016c00ff9c7b82 */ /* 0x000e220000000a00 */
[----:B------:R-:W-:Y:S01]  /*1e80*/  ULDC.64 UR4, c[0x0][0x5b8] ;  /* 0x00016e0000047ab9 */ /* 0x000fe20000000a00 */
[----:B------:R-:W-:Y:S01]  /*1e90*/  ISETP.GE.AND P1, PT, R160, 0x1, PT ;  /* 0x00000001a000780c */ /* 0x000fe20003f26270 */
[----:B------:R-:W-:Y:S01]  /*1ea0*/  IMAD R3, R14, UR4, RZ ;  /* 0x000000040e037c24 */ /* 0x000fe2000f8e02ff */
[----:B------:R-:W-:Y:S01]  /*1eb0*/  BSSY B1, `(.L_x_30) ;  /* 0x000000e000017945 */ /* 0x000fe20003800000 */
[----:B------:R-:W-:Y:S01]  /*1ec0*/  IMAD.WIDE.U32 R20, R22, UR4, R8 ;  /* 0x0000000416147c25 */ /* 0x000fe2000f8e0008 */
[----:B------:R-:W-:Y:S02]  /*1ed0*/  ISETP.LT.OR P5, PT, R0, 0x1, !P1 ;  /* 0x000000010000780c */ /* 0x000fe40004fa1670 */
[----:B------:R-:W1:Y:S01]  /*1ee0*/  LDC.64 R158, c[0x0][0x5a8] ;  /* 0x00016a00ff9e7b82 */ /* 0x000e620000000a00 */
[----:B------:R-:W-:Y:S02]  /*1ef0*/  IMAD R3, R22, UR5, R3 ;  /* 0x0000000516037c24 */ /* 0x000fe4000f8e0203 */
[----:B------:R-:W-:-:S02]  /*1f00*/  IMAD.MOV.U32 R14, RZ, RZ, R20 ;  /* 0x000000ffff0e7224 */ /* 0x000fc400078e0014 */
[----:B------:R-:W-:Y:S02]  /*1f10*/  IMAD.IADD R15, R21, 0x1, R3 ;  /* 0x00000001150f7824 */ /* 0x000fe400078e0203 */
[-C--:B0-----:R-:W-:Y:S02]  /*1f20*/  IMAD R10, R11, R156.reuse, RZ ;  /* 0x0000009c0b0a7224 */ /* 0x081fe400078e02ff */
[----:B------:R-:W-:-:S04]  /*1f30*/  IMAD.WIDE.U32 R8, R161, R156, R14 ;  /* 0x0000009ca1087225 */ /* 0x000fc800078e000e */
[----:B------:R-:W-:Y:S01]  /*1f40*/  IMAD R13, R161, R157, R10 ;  /* 0x0000009da10d7224 */ /* 0x000fe200078e020a */
[----:B-1----:R-:W-:-:S04]  /*1f50*/  IADD3 R8, P0, R8, R158, RZ ;  /* 0x0000009e08087210 */ /* 0x002fc80007f1e0ff */
[----:B------:R-:W-:Y:S01]  /*1f60*/  IADD3.X R9, R159, R9, R13, P0, !PT ;  /* 0x000000099f097210 */ /* 0x000fe200007fe40d */
[----:B------:R-:W-:Y:S08]  /*1f70*/  @P5 BRA `(.L_x_31) ;  /* 0x0000000000045947 */ /* 0x000ff00003800000 */
[----:B--2---:R0:W5:Y:S02]  /*1f80*/  LDG.E.U8 R155, desc[UR36][R8.64] ;  /* 0x00000024089b7981 */ /* 0x004164000c1e1100 */
.L_x_31:
[----:B------:R-:W-:Y:S05]  /*1f90*/  BSYNC B1 ;  /* 0x0000000000017941 */ /* 0x000fea0003800000 */
.L_x_30:
[----:B-----5:R-:W-:Y:S01]  /*1fa0*/  LOP3.LUT R3, R155, 0xffff, RZ, 0xc0, !PT ;  /* 0x0000ffff9b037812 */ /* 0x020fe200078ec0ff */
[----:B------:R-:W-:Y:S01]  /*1fb0*/  IMAD.SHL.U32 R10, R156, 0x8, RZ ;  /* 0x000000089c0a7824 */ /* 0x000fe200078e00ff */
[----:B------:R-:W-:Y:S01]  /*1fc0*/  ISETP.LT.OR P2, PT, R0, 0x2, !P1 ;  /* 0x000000020000780c */ /* 0x000fe20004f41670 */
[----:B------:R-:W-:Y:S01]  /*1fd0*/  BSSY B1, `(.L_x_32) ;  /* 0x000000e000017945 */ /* 0x000fe20003800000 */
[----:B------:R-:W-:Y:S02]  /*1fe0*/  PRMT R3, R3, 0x8880, RZ ;  /* 0x0000888003037816 */ /* 0x000fe400000000ff */
[----:B------:R-:W-:Y:S02]  /*1ff0*/  SHF.L.U64.HI R11, R156, 0x3, R157 ;  /* 0x000000039c0b7819 */ /* 0x000fe4000001029d */
[----:B------:R-:W-:Y:S01]  /*2000*/  ISETP.GE.AND P0, PT, R160, 0x9, PT ;  /* 0x00000009a000780c */ /* 0x000fe20003f06270 */
[----:B------:R-:W-:Y:S02]  /*2010*/  IMAD R12, R3, R154, RZ ;  /* 0x0000009a030c7224 */ /* 0x000fe400078e02ff */
[----:B------:R-:W-:-:S04]  /*2020*/  IMAD.WIDE.U32 R10, R161, R156, R10 ;  /* 0x0000009ca10a7225 */ /* 0x000fc800078e000a */
[----:B------:R-:W-:Y:S01]  /*2030*/  @!P5 IMAD R3, R24, R153, R12 ;  /* 0x000000991803d224 */ /* 0x000fe200078e020c */
[----:B------:R-:W-:Y:S01]  /*2040*/  IADD3 R10, P3, P4, R20, R158, R10 ;  /* 0x0000009e140a7210 */ /* 0x000fe20007c7e00a */
[----:B------:R-:W-:-:S03]  /*2050*/  IMAD.IADD R13, R13, 0x1, R11 ;  /* 0x000000010d0d7824 */ /* 0x000fc600078e020b */
[----:B------:R1:W-:Y:S01]  /*2060*/  @!P5 STG.E.U8 desc[UR36][R4.64], R3 ;  /* 0x000000030400d986 */ /* 0x0003e2000c101124 */
[----:B------:R-:W-:Y:S08]  /*2070*/  @P2 BRA `(.L_x_33) ;  /* 0x00000000000c2947 */ /* 0x000ff00003800000 */
[----:B--2---:R-:W1:Y:S02]  /*2080*/  LDG.E.U8 R155, desc[UR36][R8.64+0x1] ;  /* 0x00000124089b7981 */ /* 0x004e64000c1e1100 */
[----:B-1----:R-:W-:-:S05]  /*2090*/  PRMT R3, R155, 0x8880, RZ ;  /* 0x000088809b037816 */ /* 0x002fca00000000ff */
[----:B------:R-:W-:-:S07]  /*20a0*/  IMAD R12, R3, R154, RZ ;  /* 0x0000009a030c7224 */ /* 0x000fce00078e02ff */
.L_x_33:
[----:B------:R-:W-:Y:S05]  /*20b0*/  BSYNC B1 ;  /* 0x0000000000017941 */ /* 0x000fea0003800000 */
.L_x_32:
[C---:B------:R-:W-:Y:S01]  /*20c0*/  ISETP.LT.OR P5, PT, R0.reuse, 0x1, !P0 ;  /* 0x000000010000780c */ /* 0x040fe200047a1670 */
[----:B------:R-:W-:Y:S01]  /*20d0*/  @!P2 IMAD R25, R25, R153, R12 ;  /* 0x000000991919a224 */ /* 0x000fe200078e020c */
[----:B------:R-:W-:Y:S01]  /*20e0*/  BSSY B1, `(.L_x_34) ;  /* 0x000000a000017945 */ /* 0x000fe20003800000 */
[----:B------:R-:W-:Y:S02]  /*20f0*/  IADD3.X R11, R15, R159, R13, P3, P4 ;  /* 0x0000009f0f0b7210 */ /* 0x000fe40001fe840d */
[C---:B------:R-:W-:Y:S01]  /*2100*/  ISETP.LT.OR P3, PT, R0.reuse, 0x2, !P0 ;  /* 0x000000020000780c */ /* 0x040fe20004761670 */
[----:B------:R3:W-:Y:S01]  /*2110*/  @!P2 STG.E.U8 desc[UR36][R4.64+0x1], R25 ;  /* 0x000001190400a986 */ /* 0x0007e2000c101124 */
[C---:B------:R-:W-:Y:S02]  /*2120*/  ISETP.LT.OR P4, PT, R0.reuse, 0x9, !P1 ;  /* 0x000000090000780c */ /* 0x040fe40004f81670 */
[----:B------:R-:W-:-:S04]  /*2130*/  ISETP.LT.OR P2, PT, R0, 0xa, !P1 ;  /* 0x0000000a0000780c */ /* 0x000fc80004f41670 */
[----:B------:R-:W-:Y:S09]  /*2140*/  @P5 BRA `(.L_x_35) ;  /* 0x00000000000c5947 */ /* 0x000ff20003800000 */
[----:B--2---:R-:W1:Y:S02]  /*2150*/  LDG.E.U8 R155, desc[UR36][R10.64] ;  /* 0x000000240a9b7981 */ /* 0x004e64000c1e1100 */
[----:B-1----:R-:W-:-:S05]  /*2160*/  PRMT R3, R155, 0x8880, RZ ;  /* 0x000088809b037816 */ /* 0x002fca00000000ff */
[----:B------:R-:W-:-:S07]  /*2170*/  IMAD R12, R3, R154, RZ ;  /* 0x0000009a030c7224 */ /* 0x000fce00078e02ff */
.L_x_35:
[----:B------:R-:W-:Y:S05]  /*2180*/  BSYNC B1 ;  /* 0x0000000000017941 */ /* 0x000fea0003800000 */
.L_x_34:
[----:B-1----:R-:W-:Y:S01]  /*2190*/  @!P5 IMAD R3, R26, R153, R12 ;  /* 0x000000991a03d224 */ /* 0x002fe200078e020c */
[----:B------:R-:W-:Y:S04]  /*21a0*/  BSSY B1, `(.L_x_36) ;  /* 0x0000006000017945 */ /* 0x000fe80003800000 */
[----:B------:R1:W-:Y:S01]  /*21b0*/  @!P5 STG.E.U8 desc[UR36][R6.64], R3 ;  /* 0x000000030600d986 */ /* 0x0003e2000c101124 */
[----:B------:R-:W-:Y:S05]  /*21c0*/  @P3 BRA `(.L_x_37) ;  /* 0x00000000000c3947 */ /* 0x000fea0003800000 */
[----:B--2---:R-:W1:Y:S02]  /*21d0*/  LDG.E.U8 R155, desc[UR36][R10.64+0x1] ;  /* 0x000001240a9b7981 */ /* 0x004e64000c1e1100 */
[----:B-1----:R-:W-:-:S05]  /*21e0*/  PRMT R3, R155, 0x8880, RZ ;  /* 0x000088809b037816 */ /* 0x002fca00000000ff */
[----:B------:R-:W-:-:S07]  /*21f0*/  IMAD R12, R3, R154, RZ ;  /* 0x0000009a030c7224 */ /* 0x000fce00078e02ff */
.L_x_37:
[----:B------:R-:W-:Y:S05]  /*2200*/  BSYNC B1 ;  /* 0x0000000000017941 */ /* 0x000fea0003800000 */
.L_x_36:
[----:B------:R-:W-:Y:S01]  /*2210*/  @!P3 IMAD R27, R27, R153, R12 ;  /* 0x000000991b1bb224 */ /* 0x000fe200078e020c */
[----:B------:R-:W-:Y:S04]  /*2220*/  BSSY B1, `(.L_x_38) ;  /* 0x0000006000017945 */ /* 0x000fe80003800000 */
[----:B------:R4:W-:Y:S01]  /*2230*/  @!P3 STG.E.U8 desc[UR36][R6.64+0x1], R27 ;  /* 0x0000011b0600b986 */ /* 0x0009e2000c101124 */
[----:B------:R-:W-:Y:S05]  /*2240*/  @P4 BRA `(.L_x_39) ;  /* 0x00000000000c4947 */ /* 0x000fea0003800000 */
[----:B--2---:R-:W1:Y:S02]  /*2250*/  LDG.E.U8 R155, desc[UR36][R8.64+0x8] ;  /* 0x00000824089b7981 */ /* 0x004e64000c1e1100 */
[----:B-1----:R-:W-:-:S05]  /*2260*/  PRMT R3, R155, 0x8880, RZ ;  /* 0x000088809b037816 */ /* 0x002fca00000000ff */
[----:B------:R-:W-:-:S07]  /*2270*/  IMAD R12, R3, R154, RZ ;  /* 0x0000009a030c7224 */ /* 0x000fce00078e02ff */
.L_x_39:
[----:B------:R-:W-:Y:S05]  /*2280*/  BSYNC B1 ;  /* 0x0000000000017941 */ /* 0x000fea0003800000 */
.L_x_38:
[----:B-1----:R-:W-:Y:S01]  /*2290*/  @!P4 IMAD R3, R28, R153, R12 ;  /* 0x000000991c03c224 */ /* 0x002fe200078e020c */
[----:B------:R-:W-:Y:S04]  /*22a0*/  BSSY B1, `(.L_x_40) ;  /* 0x0000006000017945 */ /* 0x000fe80003800000 */
[----:B------:R1:W-:Y:S01]  /*22b0*/  @!P4 STG.E.U8 desc[UR36][R4.64+0x8], R3 ;  /* 0x000008030400c986 */ /* 0x0003e2000c101124 */
[----:B------:R-:W-:Y:S05]  /*22c0*/  @P2 BRA `(.L_x_41) ;  /* 0x00000000000c2947 */ /* 0x000fea0003800000 */
[----:B--2---:R-:W1:Y:S02]  /*22d0*/  LDG.E.U8 R155, desc[UR36][R8.64+0x9] ;  /* 0x00000924089b7981 */ /* 0x004e64000c1e1100 */
[----:B-1----:R-:W-:-:S05]  /*22e0*/  PRMT R3, R155, 0x8880, RZ ;  /* 0x000088809b037816 */ /* 0x002fca00000000ff */
[----:B------:R-:W-:-:S07]  /*22f0*/  IMAD R12, R3, R154, RZ ;  /* 0x0000009a030c7224 */ /* 0x000fce00078e02ff */
.L_x_41:
[----:B------:R-:W-:Y:S05]  /*2300*/  BSYNC B1 ;  /* 0x0000000000017941 */ /* 0x000fea0003800000 */
.L_x_40:
[C---:B------:R-:W-:Y:S01]  /*2310*/  ISETP.LT.OR P4, PT, R0.reuse, 0x9, !P0 ;  /* 0x000000090000780c */ /* 0x040fe20004781670 */
[----:B------:R-:W-:Y:S01]  /*2320*/  @!P2 IMAD R29, R29, R153, R12 ;  /* 0x000000991d1da224 */ /* 0x000fe200078e020c */
[----:B------:R-:W-:Y:S01]  /*2330*/  BSSY B1, `(.L_x_42) ;  /* 0x0000009000017945 */ /* 0x000fe20003800000 */
[C---:B------:R-:W-:Y:S02]  /*2340*/  ISETP.LT.OR P3, PT, R0.reuse, 0xa, !P0 ;  /* 0x0000000a0000780c */ /* 0x040fe40004761670 */
[C---:B------:R-:W-:Y:S01]  /*2350*/  ISETP.LT.OR P5, PT, R0.reuse, 0x11, !P1 ;  /* 0x000000110000780c */ /* 0x040fe20004fa1670 */
[----:B------:R0:W-:Y:S01]  /*2360*/  @!P2 STG.E.U8 desc[UR36][R4.64+0x9], R29 ;  /* 0x0000091d0400a986 */ /* 0x0001e2000c101124 */
[----:B------:R-:W-:-:S06]  /*2370*/  ISETP.LT.OR P2, PT, R0, 0x12, !P1 ;  /* 0x000000120000780c */ /* 0x000fcc0004f41670 */
[----:B------:R-:W-:Y:S07]  /*2380*/  @P4 BRA `(.L_x_43) ;  /* 0x00000000000c4947 */ /* 0x000fee0003800000 */
[----:B--2---:R-:W1:Y:S02]  /*2390*/  LDG.E.U8 R155, desc[UR36][R10.64+0x8] ;  /* 0x000008240a9b7981 */ /* 0x004e64000c1e1100 */
[----:B-1----:R-:W-:-:S05]  /*23a0*/  PRMT R3, R155, 0x8880, RZ ;  /* 0x000088809b037816 */ /* 0x002fca00000000ff */
[----:B------:R-:W-:-:S07]  /*23b0*/  IMAD R12, R3, R154, RZ ;  /* 0x0000009a030c7224 */ /* 0x000fce00078e02ff */
.L_x_43:
[----:B------:R-:W-:Y:S05]  /*23c0*/  BSYNC B1 ;  /* 0x0000000000017941 */ /* 0x000fea0003800000 */
.L_x_42:
[----:B-1----:R-:W-:Y:S01]  /*23d0*/  @!P4 IMAD R3, R30, R153, R12 ;  /* 0x000000991e03c224 */ /* 0x002fe200078e020c */
[----:B------:R-:W-:Y:S04]  /*23e0*/  BSSY B1, `(.L_x_44) ;  /* 0x0000006000017945 */ /* 0x000fe80003800000 */
[----:B------:R1:W-:Y:S01]  /*23f0*/  @!P4 STG.E.U8 desc[UR36][R6.64+0x8], R3 ;  /* 0x000008030600c986 */ /* 0x0003e2000c101124 */
[----:B------:R-:W-:Y:S05]  /*2400*/  @P3 BRA `(.L_x_45) ;  /* 0x00000000000c3947 */ /* 0x000fea0003800000 */
[----:B--2---:R-:W1:Y:S02]  /*2410*/  LDG.E.U8 R155, desc[UR36][R10.64+0x9] ;  /* 0x000009240a9b7981 */ /* 0x004e64000c1e1100 */
[----:B-1----:R-:W-:-:S05]  /*2420*/  PRMT R3, R155, 0x8880, RZ ;  /* 0x000088809b037816 */ /* 0x002fca00000000ff */
[----:B------:R-:W-:-:S07]  /*2430*/  IMAD R12, R3, R154, RZ ;  /* 0x0000009a030c7224 */ /* 0x000fce00078e02ff */
.L_x_45:
[----:B------:R-:W-:Y:S05]  /*2440*/  BSYNC B1 ;  /* 0x0000000000017941 */ /* 0x000fea0003800000 */
.L_x_44:
[----:B------:R-:W-:Y:S01]  /*2450*/  @!P3 IMAD R31, R31, R153, R12 ;  /* 0x000000991f1fb224 */ /* 0x000fe200078e020c */
[----:B------:R-:W-:Y:S04]  /*2460*/  BSSY B1, `(.L_x_46) ;  /* 0x0000006000017945 */ /* 0x000fe80003800000 */
[----:B------:R0:W-:Y:S01]  /*2470*/  @!P3 STG.E.U8 desc[UR36][R6.64+0x9], R31 ;  /* 0x0000091f0600b986 */ /* 0x0001e2000c101124 */
[----:B------:R-:W-:Y:S05]  /*2480*/  @P5 BRA `(.L_x_47) ;  /* 0x00000000000c5947 */ /* 0x000fea0003800000 */
[----:B--2---:R-:W1:Y:S02]  /*2490*/  LDG.E.U8 R155, desc[UR36][R8.64+0x10] ;  /* 0x00001024089b7981 */ /* 0x004e64000c1e1100 */
[----:B-1----:R-:W-:-:S05]  /*24a0*/  PRMT R3, R155, 0x8880, RZ ;  /* 0x000088809b037816 */ /* 0x002fca00000000ff */
[----:B------:R-:W-:-:S07]  /*24b0*/  IMAD R12, R3, R154, RZ ;  /* 0x0000009a030c7224 */ /* 0x000fce00078e02ff */
.L_x_47:
[----:B------:R-:W-:Y:S05]  /*24c0*/  BSYNC B1 ;  /* 0x0000000000017941 */ /* 0x000fea0003800000 */
.L_x_46:
[----:B-1----:R-:W-:Y:S01]  /*24d0*/  @!P5 IMAD R3, R32, R153, R12 ;  /* 0x000000992003d224 */ /* 0x002fe200078e020c */
[----:B------:R-:W-:Y:S04]  /*24e0*/  BSSY B1, `(.L_x_48) ;  /* 0x0000006000017945 */ /* 0x000fe80003800000 */
[----:B------:R1:W-:Y:S01]  /*24f0*/  @!P5 STG.E.U8 desc[UR36][R4.64+0x10], R3 ;  /* 0x000010030400d986 */ /* 0x0003e2000c101124 */
[----:B------:R-:W-:Y:S05]  /*2500*/  @P2 BRA `(.L_x_49) ;  /* 0x00000000000c2947 */ /* 0x000fea0003800000 */
[----:B--2---:R-:W1:Y:S02]  /*2510*/  LDG.E.U8 R155, desc[UR36][R8.64+0x11] ;  /* 0x00001124089b7981 */ /* 0x004e64000c1e1100 */
[----:B-1----:R-:W-:-:S05]  /*2520*/  PRMT R3, R155, 0x8880, RZ ;  /* 0x000088809b037816 */ /* 0x002fca00000000ff */
[----:B------:R-:W-:-:S07]  /*2530*/  IMAD R12, R3, R154, RZ ;  /* 0x0000009a030c7224 */ /* 0x000fce00078e02ff */
.L_x_49:
[----:B------:R-:W-:Y:S05]  /*2540*/  BSYNC B1 ;  /* 0x0000000000017941 */ /* 0x000fea0003800000 */
.L_x_48:
        /* <DEDUP_REMOVED lines=11> */
.L_x_51:
[----:B------:R-:W-:Y:S05]  /*2600*/  BSYNC B1 ;  /* 0x0000000000017941 */ /* 0x000fea0003800000 */
.L_x_50:
[----:B-1----:R-:W-:Y:S01]  /*2610*/  @!P4 IMAD R3, R34, R153, R12 ;  /* 0x000000992203c224 */ /* 0x002fe200078e020c */
[----:B------:R-:W-:Y:S04]  /*2620*/  BSSY B1, `(.L_x_52) ;  /* 0x0000006000017945 */ /* 0x000fe80003800000 */
[----:B------:R1:W-:Y:S01]  /*2630*/  @!P4 STG.E.U8 desc[UR36][R6.64+0x10], R3 ;  /* 0x000010030600c986 */ /* 0x0003e2000c101124 */
[----:B------:R-:W-:Y:S05]  /*2640*/  @P3 BRA `(.L_x_53) ;  /* 0x00000000000c3947 */ /* 0x000fea0003800000 */
[----:B--2---:R-:W1:Y:S02]  /*2650*/  LDG.E.U8 R155, desc[UR36][R10.64+0x11] ;  /* 0x000011240a9b7981 */ /* 0x004e64000c1e1100 */
[----:B-1----:R-:W-:-:S05]  /*2660*/  PRMT R3, R155, 0x8880, RZ ;  /* 0x000088809b037816 */ /* 0x002fca00000000ff */
[----:B------:R-:W-:-:S07]  /*2670*/  IMAD R12, R3, R154, RZ ;  /* 0x0000009a030c7224 */ /* 0x000fce00078e02ff */
.L_x_53:
[----:B------:R-:W-:Y:S05]  /*2680*/  BSYNC B1 ;  /* 0x0000000000017941 */ /* 0x000fea0003800000 */
.L_x_52:
[----:B------:R-:W-:Y:S01]  /*2690*/  @!P3 IMAD R35, R35, R153, R12 ;  /* 0x000000992323b224 */ /* 0x000fe200078e020c */
[----:B------:R-:W-:Y:S04]  /*26a0*/  BSSY B1, `(.L_x_54) ;  /* 0x0000006000017945 */ /* 0x000fe80003800000 */
[----:B------:R0:W-:Y:S01]  /*26b0*/  @!P3 STG.E.U8 desc[UR36][R6.64+0x11], R35 ;  /* 0x000011230600b986 */ /* 0x0001e2000c101124 */
[----:B------:R-:W-:Y:S05]  /*26c0*/  @P5 BRA `(.L_x_55) ;  /* 0x00000000000c5947 */ /* 0x000fea0003800000 */
[----:B--2---:R-:W1:Y:S02]  /*26d0*/  LDG.E.U8 R155, desc[UR36][R8.64+0x18] ;  /* 0x00001824089b7981 */ /* 0x004e64000c1e1100 */
[----:B-1----:R-:W-:-:S05]  /*26e0*/  PRMT R3, R155, 0x8880, RZ ;  /* 0x000088809b037816 */ /* 0x002fca00000000ff */
[----:B------:R-:W-:-:S07]  /*26f0*/  IMAD R12, R3, R154, RZ ;  /* 0x0000009a030c7224 */ /* 0x000fce00078e02ff */
.L_x_55:
[----:B------:R-:W-:Y:S05]  /*2700*/  BSYNC B1 ;  /* 0x0000000000017941 */ /* 0x000fea0003800000 */
.L_x_54:
[----:B-1----:R-:W-:Y:S01]  /*2710*/  @!P5 IMAD R3, R36, R153, R12 ;  /* 0x000000992403d224 */ /* 0x002fe200078e020c */
[----:B------:R-:W-:Y:S04]  /*2720*/  BSSY B1, `(.L_x_56) ;  /* 0x0000006000017945 */ /* 0x000fe80003800000 */
[----:B------:R1:W-:Y:S01]  /*2730*/  @!P5 STG.E.U8 desc[UR36][R4.64+0x18], R3 ;  /* 0x000018030400d986 */ /* 0x0003e2000c101124 */
[----:B------:R-:W-:Y:S05]  /*2740*/  @P2 BRA `(.L_x_57) ;  /* 0x00000000000c2947 */ /* 0x000fea0003800000 */
[----:B--2---:R-:W1:Y:S02]  /*2750*/  LDG.E.U8 R155, desc[UR36][R8.64+0x19] ;  /* 0x00001924089b7981 */ /* 0x004e64000c1e1100 */
[----:B-1----:R-:W-:-:S05]  /*2760*/  PRMT R3, R155, 0x8880, RZ ;  /* 0x000088809b037816 */ /* 0x002fca00000000ff */
[----:B------:R-:W-:-:S07]  /*2770*/  IMAD R12, R3, R154, RZ ;  /* 0x0000009a030c7224 */ /* 0x000fce00078e02ff */
.L_x_57:
[----:B------:R-:W-:Y:S05]  /*2780*/  BSYNC B1 ;  /* 0x0000000000017941 */ /* 0x000fea0003800000 */
.L_x_56:
        /* <DEDUP_REMOVED lines=11> */
.L_x_59:
[----:B------:R-:W-:Y:S05]  /*2840*/  BSYNC B1 ;  /* 0x0000000000017941 */ /* 0x000fea0003800000 */
.L_x_58:
[----:B-1----:R-:W-:Y:S01]  /*2850*/  @!P4 IMAD R3, R38, R153, R12 ;  /* 0x000000992603c224 */ /* 0x002fe200078e020c */
[----:B------:R-:W-:Y:S04]  /*2860*/  BSSY B1, `(.L_x_60) ;  /* 0x0000006000017945 */ /* 0x000fe80003800000 */
[----:B------:R1:W-:Y:S01]  /*2870*/  @!P4 STG.E.U8 desc[UR36][R6.64+0x18], R3 ;  /* 0x000018030600c986 */ /* 0x0003e2000c101124 */
[----:B------:R-:W-:Y:S05]  /*2880*/  @P3 BRA `(.L_x_61) ;  /* 0x00000000000c3947 */ /* 0x000fea0003800000 */
[----:B--2---:R-:W1:Y:S02]  /*2890*/  LDG.E.U8 R155, desc[UR36][R10.64+0x19] ;  /* 0x000019240a9b7981 */ /* 0x004e64000c1e1100 */
[----:B-1----:R-:W-:-:S05]  /*28a0*/  PRMT R3, R155, 0x8880, RZ ;  /* 0x000088809b037816 */ /* 0x002fca00000000ff */
[----:B------:R-:W-:-:S07]  /*28b0*/  IMAD R12, R3, R154, RZ ;  /* 0x0000009a030c7224 */ /* 0x000fce00078e02ff */
.L_x_61:
[----:B------:R-:W-:Y:S05]  /*28c0*/  BSYNC B1 ;  /* 0x0000000000017941 */ /* 0x000fea0003800000 */
.L_x_60:
[----:B------:R-:W-:Y:S01]  /*28d0*/  @!P3 IMAD R39, R39, R153, R12 ;  /* 0x000000992727b224 */ /* 0x000fe200078e020c */
[----:B------:R-:W-:Y:S04]  /*28e0*/  BSSY B1, `(.L_x_62) ;  /* 0x0000006000017945 */ /* 0x000fe80003800000 */
[----:B------:R0:W-:Y:S01]  /*28f0*/  @!P3 STG.E.U8 desc[UR36][R6.64+0x19], R39 ;  /* 0x000019270600b986 */ /* 0x0001e2000c101124 */
[----:B------:R-:W-:Y:S05]  /*2900*/  @P5 BRA `(.L_x_63) ;  /* 0x00000000000c5947 */ /* 0x000fea0003800000 */
[----:B--2---:R-:W1:Y:S02]  /*2910*/  LDG.E.U8 R155, desc[UR36][R8.64+0x20] ;  /* 0x00002024089b7981 */ /* 0x004e64000c1e1100 */
[----:B-1----:R-:W-:-:S05]  /*2920*/  PRMT R3, R155, 0x8880, RZ ;  /* 0x000088809b037816 */ /* 0x002fca00000000ff */
[----:B------:R-:W-:-:S07]  /*2930*/  IMAD R12, R3, R154, RZ ;  /* 0x0000009a030c7224 */ /* 0x000fce00078e02ff */
.L_x_63:
[----:B------:R-:W-:Y:S05]  /*2940*/  BSYNC B1 ;  /* 0x0000000000017941 */ /* 0x000fea0003800000 */
.L_x_62:
[----:B-1----:R-:W-:Y:S01]  /*2950*/  @!P5 IMAD R3, R40, R153, R12 ;  /* 0x000000992803d224 */ /* 0x002fe200078e020c */
[----:B------:R-:W-:Y:S04]  /*2960*/  BSSY B1, `(.L_x_64) ;  /* 0x0000006000017945 */ /* 0x000fe80003800000 */
[----:B------:R1:W-:Y:S01]  /*2970*/  @!P5 STG.E.U8 desc[UR36][R4.64+0x20], R3 ;  /* 0x000020030400d986 */ /* 0x0003e2000c101124 */
[----:B------:R-:W-:Y:S05]  /*2980*/  @P2 BRA `(.L_x_65) ;  /* 0x00000000000c2947 */ /* 0x000fea0003800000 */
[----:B--2---:R-:W1:Y:S02]  /*2990*/  LDG.E.U8 R155, desc[UR36][R8.64+0x21] ;  /* 0x00002124089b7981 */ /* 0x004e64000c1e1100 */
[----:B-1----:R-:W-:-:S05]  /*29a0*/  PRMT R3, R155, 0x8880, RZ ;  /* 0x000088809b037816 */ /* 0x002fca00000000ff */
[----:B------:R-:W-:-:S07]  /*29b0*/  IMAD R12, R3, R154, RZ ;  /* 0x0000009a030c7224 */ /* 0x000fce00078e02ff */
.L_x_65:
[----:B------:R-:W-:Y:S05]  /*29c0*/  BSYNC B1 ;  /* 0x0000000000017941 */ /* 0x000fea0003800000 */
.L_x_64:
        /* <DEDUP_REMOVED lines=11> */
.L_x_67:
[----:B------:R-:W-:Y:S05]  /*2a80*/  BSYNC B1 ;  /* 0x0000000000017941 */ /* 0x000fea0003800000 */
.L_x_66:
[----:B-1----:R-:W-:Y:S01]  /*2a90*/  @!P4 IMAD R3, R42, R153, R12 ;  /* 0x000000992a03c224 */ /* 0x002fe200078e020c */
[----:B------:R-:W-:Y:S04]  /*2aa0*/  BSSY B1, `(.L_x_68) ;  /* 0x0000006000017945 */ /* 0x000fe80003800000 */
[----:B------:R1:W-:Y:S01]  /*2ab0*/  @!P4 STG.E.U8 desc[UR36][R6.64+0x20], R3 ;  /* 0x000020030600c986 */ /* 0x0003e2000c101124 */
[----:B------:R-:W-:Y:S05]  /*2ac0*/  @P3 BRA `(.L_x_69) ;  /* 0x00000000000c3947 */ /* 0x000fea0003800000 */
[----:B--2---:R-:W1:Y:S02]  /*2ad0*/  LDG.E.U8 R155, desc[UR36][R10.64+0x21] ;  /* 0x000021240a9b7981 */ /* 0x004e64000c1e1100 */
[----:B-1----:R-:W-:-:S05]  /*2ae0*/  PRMT R3, R155, 0x8880, RZ ;  /* 0x000088809b037816 */ /* 0x002fca00000000ff */
[----:B------:R-:W-:-:S07]  /*2af0*/  IMAD R12, R3, R154, RZ ;  /* 0x0000009a030c7224 */ /* 0x000fce00078e02ff */
.L_x_69:
[----:B------:R-:W-:Y:S05]  /*2b00*/  BSYNC B1 ;  /* 0x0000000000017941 */ /* 0x000fea0003800000 */
.L_x_68:
[----:B------:R-:W-:Y:S01]  /*2b10*/  @!P3 IMAD R43, R43, R153, R12 ;  /* 0x000000992b2bb224 */ /* 0x000fe200078e020c */
[----:B------:R-:W-:Y:S04]  /*2b20*/  BSSY B1, `(.L_x_70) ;  /* 0x0000006000017945 */ /* 0x000fe80003800000 */
[----:B------:R0:W-:Y:S01]  /*2b30*/  @!P3 STG.E.U8 desc[UR36][R6.64+0x21], R43 ;  /* 0x0000212b0600b986 */ /* 0x0001e2000c101124 */
[----:B------:R-:W-:Y:S05]  /*2b40*/  @P5 BRA `(.L_x_71) ;  /* 0x00000000000c5947 */ /* 0x000fea0003800000 */
[----:B--2---:R-:W1:Y:S02]  /*2b50*/  LDG.E.U8 R155, desc[UR36][R8.64+0x28] ;  /* 0x00002824089b7981 */ /* 0x004e64000c1e1100 */
[----:B-1----:R-:W-:-:S05]  /*2b60*/  PRMT R3, R155, 0x8880, RZ ;  /* 0x000088809b037816 */ /* 0x002fca00000000ff */
[----:B------:R-:W-:-:S07]  /*2b70*/  IMAD R12, R3, R154, RZ ;  /* 0x0000009a030c7224 */ /* 0x000fce00078e02ff */
.L_x_71:
[----:B------:R-:W-:Y:S05]  /*2b80*/  BSYNC B1 ;  /* 0x0000000000017941 */ /* 0x000fea0003800000 */
.L_x_70:
[----:B-1----:R-:W-:Y:S01]  /*2b90*/  @!P5 IMAD R3, R44, R153, R12 ;  /* 0x000000992c03d224 */ /* 0x002fe200078e020c */
[----:B------:R-:W-:Y:S04]  /*2ba0*/  BSSY B1, `(.L_x_72) ;  /* 0x0000006000017945 */ /* 0x000fe80003800000 */
[----:B------:R1:W-:Y:S01]  /*2bb0*/  @!P5 STG.E.U8 desc[UR36][R4.64+0x28], R3 ;  /* 0x000028030400d986 */ /* 0x0003e2000c101124 */
[----:B------:R-:W-:Y:S05]  /*2bc0*/  @P2 BRA `(.L_x_73) ;  /* 0x00000000000c2947 */ /* 0x000fea0003800000 */
[----:B--2---:R-:W1:Y:S02]  /*2bd0*/  LDG.E.U8 R155, desc[UR36][R8.64+0x29] ;  /* 0x00002924089b7981 */ /* 0x004e64000c1e1100 */
[----:B-1----:R-:W-:-:S05]  /*2be0*/  PRMT R3, R155, 0x8880, RZ ;  /* 0x000088809b037816 */ /* 0x002fca00000000ff */
[----:B------:R-:W-:-:S07]  /*2bf0*/  IMAD R12, R3, R154, RZ ;  /* 0x0000009a030c7224 */ /* 0x000fce00078e02ff */
.L_x_73:
[----:B------:R-:W-:Y:S05]  /*2c00*/  BSYNC B1 ;  /* 0x0000000000017941 */ /* 0x000fea0003800000 */
.L_x_72:
        /* <DEDUP_REMOVED lines=11> */
.L_x_75:
[----:B------:R-:W-:Y:S05]  /*2cc0*/  BSYNC B1 ;  /* 0x0000000000017941 */ /* 0x000fea0003800000 */
.L_x_74:
[----:B-1----:R-:W-:Y:S01]  /*2cd0*/  @!P4 IMAD R3, R46, R153, R12 ;  /* 0x000000992e03c224 */ /* 0x002fe200078e020c */
[----:B------:R-:W-:Y:S04]  /*2ce0*/  BSSY B1, `(.L_x_76) ;  /* 0x0000006000017945 */ /* 0x000fe80003800000 */
[----:B------:R1:W-:Y:S01]  /*2cf0*/  @!P4 STG.E.U8 desc[UR36][R6.64+0x28], R3 ;  /* 0x000028030600c986 */ /* 0x0003e2000c101124 */
[----:B------:R-:W-:Y:S05]  /*2d00*/  @P3 BRA `(.L_x_77) ;  /* 0x00000000000c3947 */ /* 0x000fea0003800000 */
[----:B--2---:R-:W1:Y:S02]  /*2d10*/  LDG.E.U8 R155, desc[UR36][R10.64+0x29] ;  /* 0x000029240a9b7981 */ /* 0x004e64000c1e1100 */
[----:B-1----:R-:W-:-:S05]  /*2d20*/  PRMT R3, R155, 0x8880, RZ ;  /* 0x000088809b037816 */ /* 0x002fca00000000ff */
[----:B------:R-:W-:-:S07]  /*2d30*/  IMAD R12, R3, R154, RZ ;  /* 0x0000009a030c7224 */ /* 0x000fce00078e02ff */
.L_x_77:
[----:B------:R-:W-:Y:S05]  /*2d40*/  BSYNC B1 ;  /* 0x0000000000017941 */ /* 0x000fea0003800000 */
.L_x_76:
[----:B------:R-:W-:Y:S01]  /*2d50*/  @!P3 IMAD R47, R47, R153, R12 ;  /* 0x000000992f2fb224 */ /* 0x000fe200078e020c */
[----:B------:R-:W-:Y:S04]  /*2d60*/  BSSY B1, `(.L_x_78) ;  /* 0x0000006000017945 */ /* 0x000fe80003800000 */
[----:B------:R0:W-:Y:S01]  /*2d70*/  @!P3 STG.E.U8 desc[UR36][R6.64+0x29], R47 ;  /* 0x0000292f0600b986 */ /* 0x0001e2000c101124 */
[----:B------:R-:W-:Y:S05]  /*2d80*/  @P5 BRA `(.L_x_79) ;  /* 0x00000000000c5947 */ /* 0x000fea0003800000 */
[----:B--2---:R-:W1:Y:S02]  /*2d90*/  LDG.E.U8 R155, desc[UR36][R8.64+0x30] ;  /* 0x00003024089b7981 */ /* 0x004e64000c1e1100 */
[----:B-1----:R-:W-:-:S05]  /*2da0*/  PRMT R3, R155, 0x8880, RZ ;  /* 0x000088809b037816 */ /* 0x002fca00000000ff */
[----:B------:R-:W-:-:S07]  /*2db0*/  IMAD R12, R3, R154, RZ ;  /* 0x0000009a030c7224 */ /* 0x000fce00078e02ff */
.L_x_79:
[----:B------:R-:W-:Y:S05]  /*2dc0*/  BSYNC B1 ;  /* 0x0000000000017941 */ /* 0x000fea0003800000 */
.L_x_78:
[----:B-1----:R-:W-:Y:S01]  /*2dd0*/  @!P5 IMAD R3, R48, R153, R12 ;  /* 0x000000993003d224 */ /* 0x002fe200078e020c */
[----:B------:R-:W-:Y:S04]  /*2de0*/  BSSY B1, `(.L_x_80) ;  /* 0x0000006000017945 */ /* 0x000fe80003800000 */
[----:B------:R1:W-:Y:S01]  /*2df0*/  @!P5 STG.E.U8 desc[UR36][R4.64+0x30], R3 ;  /* 0x000030030400d986 */ /* 0x0003e2000c101124 */
[----:B------:R-:W-:Y:S05]  /*2e00*/  @P2 BRA `(.L_x_81) ;  /* 0x00000000000c2947 */ /* 0x000fea0003800000 */
[----:B--2---:R-:W1:Y:S02]  /*2e10*/  LDG.E.U8 R155, desc[UR36][R8.64+0x31] ;  /* 0x00003124089b7981 */ /* 0x004e64000c1e1100 */
[----:B-1----:R-:W-:-:S05]  /*2e20*/  PRMT R3, R155, 0x8880, RZ ;  /* 0x000088809b037816 */ /* 0x002fca00000000ff */
[----:B------:R-:W-:-:S07]  /*2e30*/  IMAD R12, R3, R154, RZ ;  /* 0x0000009a030c7224 */ /* 0x000fce00078e02ff */
.L_x_81:
[----:B------:R-:W-:Y:S05]  /*2e40*/  BSYNC B1 ;  /* 0x0000000000017941 */ /* 0x000fea0003800000 */
.L_x_80:
        /* <DEDUP_REMOVED lines=11> */
.L_x_83:
[----:B------:R-:W-:Y:S05]  /*2f00*/  BSYNC B1 ;  /* 0x0000000000017941 */ /* 0x000fea0003800000 */
.L_x_82:
[----:B-1----:R-:W-:Y:S01]  /*2f10*/  @!P4 IMAD R3, R50, R153, R12 ;  /* 0x000000993203c224 */ /* 0x002fe200078e020c */
[----:B------:R-:W-:Y:S04]  /*2f20*/  BSSY B1, `(.L_x_84) ;  /* 0x0000006000017945 */ /* 0x000fe80003800000 */
[----:B------:R1:W-:Y:S01]  /*2f30*/  @!P4 STG.E.U8 desc[UR36][R6.64+0x30], R3 ;  /* 0x000030030600c986 */ /* 0x0003e2000c101124 */
[----:B------:R-:W-:Y:S05]  /*2f40*/  @P3 BRA `(.L_x_85) ;  /* 0x00000000000c3947 */ /* 0x000fea0003800000 */
[----:B--2---:R-:W1:Y:S02]  /*2f50*/  LDG.E.U8 R155, desc[UR36][R10.64+0x31] ;  /* 0x000031240a9b7981 */ /* 0x004e64000c1e1100 */
[----:B-1----:R-:W-:-:S05]  /*2f60*/  PRMT R3, R155, 0x8880, RZ ;  /* 0x000088809b037816 */ /* 0x002fca00000000ff */
[----:B------:R-:W-:-:S07]  /*2f70*/  IMAD R12, R3, R154, RZ ;  /* 0x0000009a030c7224 */ /* 0x000fce00078e02ff */
.L_x_85:
[----:B------:R-:W-:Y:S05]  /*2f80*/  BSYNC B1 ;  /* 0x0000000000017941 */ /* 0x000fea0003800000 */
.L_x_84:
[----:B------:R-:W-:Y:S01]  /*2f90*/  @!P3 IMAD R51, R51, R153, R12 ;  /* 0x000000993333b224 */ /* 0x000fe200078e020c */
[----:B------:R-:W-:Y:S04]  /*2fa0*/  BSSY B1, `(.L_x_86) ;  /* 0x0000006000017945 */ /* 0x000fe80003800000 */
[----:B------:R0:W-:Y:S01]  /*2fb0*/  @!P3 STG.E.U8 desc[UR36][R6.64+0x31], R51 ;  /* 0x000031330600b986 */ /* 0x0001e2000c101124 */
[----:B------:R-:W-:Y:S05]  /*2fc0*/  @P5 BRA `(.L_x_87) ;  /* 0x00000000000c5947 */ /* 0x000fea0003800000 */
[----:B--2---:R-:W1:Y:S02]  /*2fd0*/  LDG.E.U8 R155, desc[UR36][R8.64+0x38] ;  /* 0x00003824089b7981 */ /* 0x004e64000c1e1100 */
[----:B-1----:R-:W-:-:S05]  /*2fe0*/  PRMT R3, R155, 0x8880, RZ ;  /* 0x000088809b037816 */ /* 0x002fca00000000ff */
[----:B------:R-:W-:-:S07]  /*2ff0*/  IMAD R12, R3, R154, RZ ;  /* 0x0000009a030c7224 */ /* 0x000fce00078e02ff */
.L_x_87:
[----:B------:R-:W-:Y:S05]  /*3000*/  BSYNC B1 ;  /* 0x0000000000017941 */ /* 0x000fea0003800000 */
.L_x_86:
[----:B-1----:R-:W-:Y:S01]  /*3010*/  @!P5 IMAD R3, R52, R153, R12 ;  /* 0x000000993403d224 */ /* 0x002fe200078e020c */
[----:B------:R-:W-:Y:S04]  /*3020*/  BSSY B1, `(.L_x_88) ;  /* 0x0000006000017945 */ /* 0x000fe80003800000 */
[----:B------:R1:W-:Y:S01]  /*3030*/  @!P5 STG.E.U8 desc[UR36][R4.64+0x38], R3 ;  /* 0x000038030400d986 */ /* 0x0003e2000c101124 */
[----:B------:R-:W-:Y:S05]  /*3040*/  @P2 BRA `(.L_x_89) ;  /* 0x00000000000c2947 */ /* 0x000fea0003800000 */
[----:B--2---:R-:W1:Y:S02]  /*3050*/  LDG.E.U8 R155, desc[UR36][R8.64+0x39] ;  /* 0x00003924089b7981 */ /* 0x004e64000c1e1100 */
[----:B-1----:R-:W-:-:S05]  /*3060*/  PRMT R3, R155, 0x8880, RZ ;  /* 0x000088809b037816 */ /* 0x002fca00000000ff */
[----:B------:R-:W-:-:S07]  /*3070*/  IMAD R12, R3, R154, RZ ;  /* 0x0000009a030c7224 */ /* 0x000fce00078e02ff */
.L_x_89:
[----:B------:R-:W-:Y:S05]  /*3080*/  BSYNC B1 ;  /* 0x0000000000017941 */ /* 0x000fea0003800000 */
.L_x_88:
        /* <DEDUP_REMOVED lines=11> */
.L_x_91:
[----:B------:R-:W-:Y:S05]  /*3140*/  BSYNC B1 ;  /* 0x0000000000017941 */ /* 0x000fea0003800000 */
.L_x_90:
[----:B-1----:R-:W-:Y:S01]  /*3150*/  @!P4 IMAD R3, R54, R153, R12 ;  /* 0x000000993603c224 */ /* 0x002fe200078e020c */
[----:B------:R-:W-:Y:S04]  /*3160*/  BSSY B1, `(.L_x_92) ;  /* 0x0000006000017945 */ /* 0x000fe80003800000 */
[----:B------:R1:W-:Y:S01]  /*3170*/  @!P4 STG.E.U8 desc[UR36][R6.64+0x38], R3 ;  /* 0x000038030600c986 */ /* 0x0003e2000c101124 */
[----:B------:R-:W-:Y:S05]  /*3180*/  @P3 BRA `(.L_x_93) ;  /* 0x00000000000c3947 */ /* 0x000fea0003800000 */
[----:B--2---:R-:W1:Y:S02]  /*3190*/  LDG.E.U8 R155, desc[UR36][R10.64+0x39] ;  /* 0x000039240a9b7981 */ /* 0x004e64000c1e1100 */
[----:B-1----:R-:W-:-:S05]  /*31a0*/  PRMT R3, R155, 0x8880, RZ ;  /* 0x000088809b037816 */ /* 0x002fca00000000ff */
[----:B------:R-:W-:-:S07]  /*31b0*/  IMAD R12, R3, R154, RZ ;  /* 0x0000009a030c7224 */ /* 0x000fce00078e02ff */
.L_x_93:
[----:B------:R-:W-:Y:S05]  /*31c0*/  BSYNC B1 ;  /* 0x0000000000017941 */ /* 0x000fea0003800000 */
.L_x_92:
[----:B------:R-:W-:Y:S01]  /*31d0*/  @!P3 IMAD R55, R55, R153, R12 ;  /* 0x000000993737b224 */ /* 0x000fe200078e020c */
[----:B------:R-:W-:Y:S04]  /*31e0*/  BSSY B1, `(.L_x_94) ;  /* 0x0000006000017945 */ /* 0x000fe80003800000 */
[----:B------:R0:W-:Y:S01]  /*31f0*/  @!P3 STG.E.U8 desc[UR36][R6.64+0x39], R55 ;  /* 0x000039370600b986 */ /* 0x0001e2000c101124 */
[----:B------:R-:W-:Y:S05]  /*3200*/  @P5 BRA `(.L_x_95) ;  /* 0x00000000000c5947 */ /* 0x000fea0003800000 */
[----:B--2---:R-:W1:Y:S02]  /*3210*/  LDG.E.U8 R155, desc[UR36][R8.64+0x40] ;  /* 0x00004024089b7981 */ /* 0x004e64000c1e1100 */
[----:B-1----:R-:W-:-:S05]  /*3220*/  PRMT R3, R155, 0x8880, RZ ;  /* 0x000088809b037816 */ /* 0x002fca00000000ff */
[----:B------:R-:W-:-:S07]  /*3230*/  IMAD R12, R3, R154, RZ ;  /* 0x0000009a030c7224 */ /* 0x000fce00078e02ff */
.L_x_95:
[----:B------:R-:W-:Y:S05]  /*3240*/  BSYNC B1 ;  /* 0x0000000000017941 */ /* 0x000fea0003800000 */
.L_x_94:
[----:B-1----:R-:W-:Y:S01]  /*3250*/  @!P5 IMAD R3, R56, R153, R12 ;  /* 0x000000993803d224 */ /* 0x002fe200078e020c */
[----:B------:R-:W-:Y:S04]  /*3260*/  BSSY B1, `(.L_x_96) ;  /* 0x0000006000017945 */ /* 0x000fe80003800000 */
[----:B------:R1:W-:Y:S01]  /*3270*/  @!P5 STG.E.U8 desc[UR36][R4.64+0x40], R3 ;  /* 0x000040030400d986 */ /* 0x0003e2000c101124 */
[----:B------:R-:W-:Y:S05]  /*3280*/  @P2 BRA `(.L_x_97) ;  /* 0x00000000000c2947 */ /* 0x000fea0003800000 */
[----:B--2---:R-:W1:Y:S02]  /*3290*/  LDG.E.U8 R155, desc[UR36][R8.64+0x41] ;  /* 0x00004124089b7981 */ /* 0x004e64000c1e1100 */
[----:B-1----:R-:W-:-:S05]  /*32a0*/  PRMT R3, R155, 0x8880, RZ ;  /* 0x000088809b037816 */ /* 0x002fca00000000ff */
[----:B------:R-:W-:-:S07]  /*32b0*/  IMAD R12, R3, R154, RZ ;  /* 0x0000009a030c7224 */ /* 0x000fce00078e02ff */
.L_x_97:
[----:B------:R-:W-:Y:S05]  /*32c0*/  BSYNC B1 ;  /* 0x0000000000017941 */ /* 0x000fea0003800000 */
.L_x_96:
        /* <DEDUP_REMOVED lines=11> */
.L_x_99:
[----:B------:R-:W-:Y:S05]  /*3380*/  BSYNC B1 ;  /* 0x0000000000017941 */ /* 0x000fea0003800000 */
.L_x_98:
[----:B-1----:R-:W-:Y:S01]  /*3390*/  @!P4 IMAD R3, R58, R153, R12 ;  /* 0x000000993a03c224 */ /* 0x002fe200078e020c */
[----:B------:R-:W-:Y:S04]  /*33a0*/  BSSY B1, `(.L_x_100) ;  /* 0x0000006000017945 */ /* 0x000fe80003800000 */
[----:B------:R1:W-:Y:S01]  /*33b0*/  @!P4 STG.E.U8 desc[UR36][R6.64+0x40], R3 ;  /* 0x000040030600c986 */ /* 0x0003e2000c101124 */
[----:B------:R-:W-:Y:S05]  /*33c0*/  @P3 BRA `(.L_x_101) ;  /* 0x00000000000c3947 */ /* 0x000fea0003800000 */
[----:B--2---:R-:W1:Y:S02]  /*33d0*/  LDG.E.U8 R155, desc[UR36][R10.64+0x41] ;  /* 0x000041240a9b7981 */ /* 0x004e64000c1e1100 */
[----:B-1----:R-:W-:-:S05]  /*33e0*/  PRMT R3, R155, 0x8880, RZ ;  /* 0x000088809b037816 */ /* 0x002fca00000000ff */
[----:B------:R-:W-:-:S07]  /*33f0*/  IMAD R12, R3, R154, RZ ;  /* 0x0000009a030c7224 */ /* 0x000fce00078e02ff */
.L_x_101:
[----:B------:R-:W-:Y:S05]  /*3400*/  BSYNC B1 ;  /* 0x0000000000017941 */ /* 0x000fea0003800000 */
.L_x_100:
[----:B------:R-:W-:Y:S01]  /*3410*/  @!P3 IMAD R59, R59, R153, R12 ;  /* 0x000000993b3bb224 */ /* 0x000fe200078e020c */
[----:B------:R-:W-:Y:S04]  /*3420*/  BSSY B1, `(.L_x_102) ;  /* 0x0000006000017945 */ /* 0x000fe80003800000 */
[----:B------:R0:W-:Y:S01]  /*3430*/  @!P3 STG.E.U8 desc[UR36][R6.64+0x41], R59 ;  /* 0x0000413b0600b986 */ /* 0x0001e2000c101124 */
[----:B------:R-:W-:Y:S05]  /*3440*/  @P5 BRA `(.L_x_103) ;  /* 0x00000000000c5947 */ /* 0x000fea0003800000 */
[----:B--2---:R-:W1:Y:S02]  /*3450*/  LDG.E.U8 R155, desc[UR36][R8.64+0x48] ;  /* 0x00004824089b7981 */ /* 0x004e64000c1e1100 */
[----:B-1----:R-:W-:-:S05]  /*3460*/  PRMT R3, R155, 0x8880, RZ ;  /* 0x000088809b037816 */ /* 0x002fca00000000ff */
[----:B------:R-:W-:-:S07]  /*3470*/  IMAD R12, R3, R154, RZ ;  /* 0x0000009a030c7224 */ /* 0x000fce00078e02ff */
.L_x_103:
[----:B------:R-:W-:Y:S05]  /*3480*/  BSYNC B1 ;  /* 0x0000000000017941 */ /* 0x000fea0003800000 */
.L_x_102:
[----:B-1----:R-:W-:Y:S01]  /*3490*/  @!P5 IMAD R3, R60, R153, R12 ;  /* 0x000000993c03d224 */ /* 0x002fe200078e020c */
[----:B------:R-:W-:Y:S04]  /*34a0*/  BSSY B1, `(.L_x_104) ;  /* 0x0000006000017945 */ /* 0x000fe80003800000 */
[----:B------:R1:W-:Y:S01]  /*34b0*/  @!P5 STG.E.U8 desc[UR36][R4.64+0x48], R3 ;  /* 0x000048030400d986 */ /* 0x0003e2000c101124 */
[----:B------:R-:W-:Y:S05]  /*34c0*/  @P2 BRA `(.L_x_105) ;  /* 0x00000000000c2947 */ /* 0x000fea0003800000 */
[----:B--2---:R-:W1:Y:S02]  /*34d0*/  LDG.E.U8 R155, desc[UR36][R8.64+0x49] ;  /* 0x00004924089b7981 */ /* 0x004e64000c1e1100 */
[----:B-1----:R-:W-:-:S05]  /*34e0*/  PRMT R3, R155, 0x8880, RZ ;  /* 0x000088809b037816 */ /* 0x002fca00000000ff */
[----:B------:R-:W-:-:S07]  /*34f0*/  IMAD R12, R3, R154, RZ ;  /* 0x0000009a030c7224 */ /* 0x000fce00078e02ff */
.L_x_105:
[----:B------:R-:W-:Y:S05]  /*3500*/  BSYNC B1 ;  /* 0x0000000000017941 */ /* 0x000fea0003800000 */
.L_x_104:
        /* <DEDUP_REMOVED lines=11> */
.L_x_107:
[----:B------:R-:W-:Y:S05]  /*35c0*/  BSYNC B1 ;  /* 0x0000000000017941 */ /* 0x000fea0003800000 */
.L_x_106:
[----:B-1----:R-:W-:Y:S01]  /*35d0*/  @!P4 IMAD R3, R62, R153, R12 ;  /* 0x000000993e03c224 */ /* 0x002fe200078e020c */
[----:B------:R-:W-:Y:S04]  /*35e0*/  BSSY B1, `(.L_x_108) ;  /* 0x0000006000017945 */ /* 0x000fe80003800000 */
[----:B------:R1:W-:Y:S01]  /*35f0*/  @!P4 STG.E.U8 desc[UR36][R6.64+0x48], R3 ;  /* 0x000048030600c986 */ /* 0x0003e2000c101124 */
[----:B------:R-:W-:Y:S05]  /*3600*/  @P3 BRA `(.L_x_109) ;  /* 0x00000000000c3947 */ /* 0x000fea0003800000 */
[----:B--2---:R-:W1:Y:S02]  /*3610*/  LDG.E.U8 R155, desc[UR36][R10.64+0x49] ;  /* 0x000049240a9b7981 */ /* 0x004e64000c1e1100 */
[----:B-1----:R-:W-:-:S05]  /*3620*/  PRMT R3, R155, 0x8880, RZ ;  /* 0x000088809b037816 */ /* 0x002fca00000000ff */
[----:B------:R-:W-:-:S07]  /*3630*/  IMAD R12, R3, R154, RZ ;  /* 0x0000009a030c7224 */ /* 0x000fce00078e02ff */
.L_x_109:
[----:B------:R-:W-:Y:S05]  /*3640*/  BSYNC B1 ;  /* 0x0000000000017941 */ /* 0x000fea0003800000 */
.L_x_108:
[----:B------:R-:W-:Y:S01]  /*3650*/  @!P3 IMAD R63, R63, R153, R12 ;  /* 0x000000993f3fb224 */ /* 0x000fe200078e020c */
[----:B------:R-:W-:Y:S04]  /*3660*/  BSSY B1, `(.L_x_110) ;  /* 0x0000006000017945 */ /* 0x000fe80003800000 */
[----:B------:R0:W-:Y:S01]  /*3670*/  @!P3 STG.E.U8 desc[UR36][R6.64+0x49], R63 ;  /* 0x0000493f0600b986 */ /* 0x0001e2000c101124 */
[----:B------:R-:W-:Y:S05]  /*3680*/  @P5 BRA `(.L_x_111) ;  /* 0x00000000000c5947 */ /* 0x000fea0003800000 */
[----:B--2---:R-:W1:Y:S02]  /*3690*/  LDG.E.U8 R155, desc[UR36][R8.64+0x50] ;  /* 0x00005024089b7981 */ /* 0x004e64000c1e1100 */
[----:B-1----:R-:W-:-:S05]  /*36a0*/  PRMT R3, R155, 0x8880, RZ ;  /* 0x000088809b037816 */ /* 0x002fca00000000ff */
[----:B------:R-:W-:-:S07]  /*36b0*/  IMAD R12, R3, R154, RZ ;  /* 0x0000009a030c7224 */ /* 0x000fce00078e02ff */
.L_x_111:
[----:B------:R-:W-:Y:S05]  /*36c0*/  BSYNC B1 ;  /* 0x0000000000017941 */ /* 0x000fea0003800000 */
.L_x_110:
[----:B-1----:R-:W-:Y:S01]  /*36d0*/  @!P5 IMAD R3, R64, R153, R12 ;  /* 0x000000994003d224 */ /* 0x002fe200078e020c */
[----:B------:R-:W-:Y:S04]  /*36e0*/  BSSY B1, `(.L_x_112) ;  /* 0x0000006000017945 */ /* 0x000fe80003800000 */
[----:B------:R1:W-:Y:S01]  /*36f0*/  @!P5 STG.E.U8 desc[UR36][R4.64+0x50], R3 ;  /* 0x000050030400d986 */ /* 0x0003e2000c101124 */
[----:B------:R-:W-:Y:S05]  /*3700*/  @P2 BRA `(.L_x_113) ;  /* 0x00000000000c2947 */ /* 0x000fea0003800000 */
[----:B--2---:R-:W1:Y:S02]  /*3710*/  LDG.E.U8 R155, desc[UR36][R8.64+0x51] ;  /* 0x00005124089b7981 */ /* 0x004e64000c1e1100 */
[----:B-1----:R-:W-:-:S05]  /*3720*/  PRMT R3, R155, 0x8880, RZ ;  /* 0x000088809b037816 */ /* 0x002fca00000000ff */
[----:B------:R-:W-:-:S07]  /*3730*/  IMAD R12, R3, R154, RZ ;  /* 0x0000009a030c7224 */ /* 0x000fce00078e02ff */
.L_x_113:
[----:B------:R-:W-:Y:S05]  /*3740*/  BSYNC B1 ;  /* 0x0000000000017941 */ /* 0x000fea0003800000 */
.L_x_112:
        /* <DEDUP_REMOVED lines=11> */
.L_x_115:
[----:B------:R-:W-:Y:S05]  /*3800*/  BSYNC B1 ;  /* 0x0000000000017941 */ /* 0x000fea0003800000 */
.L_x_114:
[----:B-1----:R-:W-:Y:S01]  /*3810*/  @!P4 IMAD R3, R66, R153, R12 ;  /* 0x000000994203c224 */ /* 0x002fe200078e020c */
[----:B------:R-:W-:Y:S04]  /*3820*/  BSSY B1, `(.L_x_116) ;  /* 0x0000006000017945 */ /* 0x000fe80003800000 */
[----:B------:R1:W-:Y:S01]  /*3830*/  @!P4 STG.E.U8 desc[UR36][R6.64+0x50], R3 ;  /* 0x000050030600c986 */ /* 0x0003e2000c101124 */
[----:B------:R-:W-:Y:S05]  /*3840*/  @P3 BRA `(.L_x_117) ;  /* 0x00000000000c3947 */ /* 0x000fea0003800000 */
[----:B--2---:R-:W1:Y:S02]  /*3850*/  LDG.E.U8 R155, desc[UR36][R10.64+0x51] ;  /* 0x000051240a9b7981 */ /* 0x004e64000c1e1100 */
[----:B-1----:R-:W-:-:S05]  /*3860*/  PRMT R3, R155, 0x8880, RZ ;  /* 0x000088809b037816 */ /* 0x002fca00000000ff */
[----:B------:R-:W-:-:S07]  /*3870*/  IMAD R12, R3, R154, RZ ;  /* 0x0000009a030c7224 */ /* 0x000fce00078e02ff */
.L_x_117:
[----:B------:R-:W-:Y:S05]  /*3880*/  BSYNC B1 ;  /* 0x0000000000017941 */ /* 0x000fea0003800000 */
.L_x_116:
[----:B------:R-:W-:Y:S01]  /*3890*/  @!P3 IMAD R67, R67, R153, R12 ;  /* 0x000000994343b224 */ /* 0x000fe200078e020c */
[----:B------:R-:W-:Y:S04]  /*38a0*/  BSSY B1, `(.L_x_118) ;  /* 0x0000006000017945 */ /* 0x000fe80003800000 */
[----:B------:R0:W-:Y:S01]  /*38b0*/  @!P3 STG.E.U8 desc[UR36][R6.64+0x51], R67 ;  /* 0x000051430600b986 */ /* 0x0001e2000c101124 */
[----:B------:R-:W-:Y:S05]  /*38c0*/  @P5 BRA `(.L_x_119) ;  /* 0x00000000000c5947 */ /* 0x000fea0003800000 */
[----:B--2---:R-:W1:Y:S02]  /*38d0*/  LDG.E.U8 R155, desc[UR36][R8.64+0x58] ;  /* 0x00005824089b7981 */ /* 0x004e64000c1e1100 */
[----:B-1----:R-:W-:-:S05]  /*38e0*/  PRMT R3, R155, 0x8880, RZ ;  /* 0x000088809b037816 */ /* 0x002fca00000000ff */
[----:B------:R-:W-:-:S07]  /*38f0*/  IMAD R12, R3, R154, RZ ;  /* 0x0000009a030c7224 */ /* 0x000fce00078e02ff */
.L_x_119:
[----:B------:R-:W-:Y:S05]  /*3900*/  BSYNC B1 ;  /* 0x0000000000017941 */ /* 0x000fea0003800000 */
.L_x_118:
[----:B-1----:R-:W-:Y:S01]  /*3910*/  @!P5 IMAD R3, R68, R153, R12 ;  /* 0x000000994403d224 */ /* 0x002fe200078e020c */
[----:B------:R-:W-:Y:S04]  /*3920*/  BSSY B1, `(.L_x_120) ;  /* 0x0000006000017945 */ /* 0x000fe80003800000 */
[----:B------:R1:W-:Y:S01]  /*3930*/  @!P5 STG.E.U8 desc[UR36][R4.64+0x58], R3 ;  /* 0x000058030400d986 */ /* 0x0003e2000c101124 */
[----:B------:R-:W-:Y:S05]  /*3940*/  @P2 BRA `(.L_x_121) ;  /* 0x00000000000c2947 */ /* 0x000fea0003800000 */
[----:B--2---:R-:W1:Y:S02]  /*3950*/  LDG.E.U8 R155, desc[UR36][R8.64+0x59] ;  /* 0x00005924089b7981 */ /* 0x004e64000c1e1100 */
[----:B-1----:R-:W-:-:S05]  /*3960*/  PRMT R3, R155, 0x8880, RZ ;  /* 0x000088809b037816 */ /* 0x002fca00000000ff */
[----:B------:R-:W-:-:S07]  /*3970*/  IMAD R12, R3, R154, RZ ;  /* 0x0000009a030c7224 */ /* 0x000fce00078e02ff */
.L_x_121:
[----:B------:R-:W-:Y:S05]  /*3980*/  BSYNC B1 ;  /* 0x0000000000017941 */ /* 0x000fea0003800000 */
.L_x_120:
        /* <DEDUP_REMOVED lines=11> */
.L_x_123:
[----:B------:R-:W-:Y:S05]  /*3a40*/  BSYNC B1 ;  /* 0x0000000000017941 */ /* 0x000fea0003800000 */
.L_x_122:
[----:B-1----:R-:W-:Y:S01]  /*3a50*/  @!P4 IMAD R3, R70, R153, R12 ;  /* 0x000000994603c224 */ /* 0x002fe200078e020c */
[----:B------:R-:W-:Y:S04]  /*3a60*/  BSSY B1, `(.L_x_124) ;  /* 0x0000006000017945 */ /* 0x000fe80003800000 */
[----:B------:R1:W-:Y:S01]  /*3a70*/  @!P4 STG.E.U8 desc[UR36][R6.64+0x58], R3 ;  /* 0x000058030600c986 */ /* 0x0003e2000c101124 */
[----:B------:R-:W-:Y:S05]  /*3a80*/  @P3 BRA `(.L_x_125) ;  /* 0x00000000000c3947 */ /* 0x000fea0003800000 */
[----:B--2---:R-:W1:Y:S02]  /*3a90*/  LDG.E.U8 R155, desc[UR36][R10.64+0x59] ;  /* 0x000059240a9b7981 */ /* 0x004e64000c1e1100 */
[----:B-1----:R-:W-:-:S05]  /*3aa0*/  PRMT R3, R155, 0x8880, RZ ;  /* 0x000088809b037816 */ /* 0x002fca00000000ff */
[----:B------:R-:W-:-:S07]  /*3ab0*/  IMAD R12, R3, R154, RZ ;  /* 0x0000009a030c7224 */ /* 0x000fce00078e02ff */
.L_x_125:
[----:B------:R-:W-:Y:S05]  /*3ac0*/  BSYNC B1 ;  /* 0x0000000000017941 */ /* 0x000fea0003800000 */
.L_x_124:
[----:B------:R-:W-:Y:S01]  /*3ad0*/  @!P3 IMAD R71, R71, R153, R12 ;  /* 0x000000994747b224 */ /* 0x000fe200078e020c */
[----:B------:R-:W-:Y:S04]  /*3ae0*/  BSSY B1, `(.L_x_126) ;  /* 0x0000006000017945 */ /* 0x000fe80003800000 */
[----:B------:R0:W-:Y:S01]  /*3af0*/  @!P3 STG.E.U8 desc[UR36][R6.64+0x59], R71 ;  /* 0x000059470600b986 */ /* 0x0001e2000c101124 */
[----:B------:R-:W-:Y:S05]  /*3b00*/  @P5 BRA `(.L_x_127) ;  /* 0x00000000000c5947 */ /* 0x000fea0003800000 */
[----:B--2---:R-:W1:Y:S02]  /*3b10*/  LDG.E.U8 R155, desc[UR36][R8.64+0x60] ;  /* 0x00006024089b7981 */ /* 0x004e64000c1e1100 */
[----:B-1----:R-:W-:-:S05]  /*3b20*/  PRMT R3, R155, 0x8880, RZ ;  /* 0x000088809b037816 */ /* 0x002fca00000000ff */
[----:B------:R-:W-:-:S07]  /*3b30*/  IMAD R12, R3, R154, RZ ;  /* 0x0000009a030c7224 */ /* 0x000fce00078e02ff */
.L_x_127:
[----:B------:R-:W-:Y:S05]  /*3b40*/  BSYNC B1 ;  /* 0x0000000000017941 */ /* 0x000fea0003800000 */
.L_x_126:
[----:B-1----:R-:W-:Y:S01]  /*3b50*/  @!P5 IMAD R3, R72, R153, R12 ;  /* 0x000000994803d224 */ /* 0x002fe200078e020c */
[----:B------:R-:W-:Y:S04]  /*3b60*/  BSSY B1, `(.L_x_128) ;  /* 0x0000006000017945 */ /* 0x000fe80003800000 */
[----:B------:R1:W-:Y:S01]  /*3b70*/  @!P5 STG.E.U8 desc[UR36][R4.64+0x60], R3 ;  /* 0x000060030400d986 */ /* 0x0003e2000c101124 */
[----:B------:R-:W-:Y:S05]  /*3b80*/  @P2 BRA `(.L_x_129) ;  /* 0x00000000000c2947 */ /* 0x000fea0003800000 */
[----:B--2---:R-:W1:Y:S02]  /*3b90*/  LDG.E.U8 R155, desc[UR36][R8.64+0x61] ;  /* 0x00006124089b7981 */ /* 0x004e64000c1e1100 */
[----:B-1----:R-:W-:-:S05]  /*3ba0*/  PRMT R3, R155, 0x8880, RZ ;  /* 0x000088809b037816 */ /* 0x002fca00000000ff */
[----:B------:R-:W-:-:S07]  /*3bb0*/  IMAD R12, R3, R154, RZ ;  /* 0x0000009a030c7224 */ /* 0x000fce00078e02ff */
.L_x_129:
[----:B------:R-:W-:Y:S05]  /*3bc0*/  BSYNC B1 ;  /* 0x0000000000017941 */ /* 0x000fea0003800000 */
.L_x_128:
        /* <DEDUP_REMOVED lines=11> */
.L_x_131:
[----:B------:R-:W-:Y:S05]  /*3c80*/  BSYNC B1 ;  /* 0x0000000000017941 */ /* 0x000fea0003800000 */
.L_x_130:
[----:B-1----:R-:W-:Y:S01]  /*3c90*/  @!P4 IMAD R3, R74, R153, R12 ;  /* 0x000000994a03c224 */ /* 0x002fe200078e020c */
[----:B------:R-:W-:Y:S04]  /*3ca0*/  BSSY B1, `(.L_x_132) ;  /* 0x0000006000017945 */ /* 0x000fe80003800000 */
[----:B------:R1:W-:Y:S01]  /*3cb0*/  @!P4 STG.E.U8 desc[UR36][R6.64+0x60], R3 ;  /* 0x000060030600c986 */ /* 0x0003e2000c101124 */
[----:B------:R-:W-:Y:S05]  /*3cc0*/  @P3 BRA `(.L_x_133) ;  /* 0x00000000000c3947 */ /* 0x000fea0003800000 */
[----:B--2---:R-:W1:Y:S02]  /*3cd0*/  LDG.E.U8 R155, desc[UR36][R10.64+0x61] ;  /* 0x000061240a9b7981 */ /* 0x004e64000c1e1100 */
[----:B-1----:R-:W-:-:S05]  /*3ce0*/  PRMT R3, R155, 0x8880, RZ ;  /* 0x000088809b037816 */ /* 0x002fca00000000ff */
[----:B------:R-:W-:-:S07]  /*3cf0*/  IMAD R12, R3, R154, RZ ;  /* 0x0000009a030c7224 */ /* 0x000fce00078e02ff */
.L_x_133:
[----:B------:R-:W-:Y:S05]  /*3d00*/  BSYNC B1 ;  /* 0x0000000000017941 */ /* 0x000fea0003800000 */
.L_x_132:
[----:B------:R-:W-:Y:S01]  /*3d10*/  @!P3 IMAD R75, R75, R153, R12 ;  /* 0x000000994b4bb224 */ /* 0x000fe200078e020c */
[----:B------:R-:W-:Y:S04]  /*3d20*/  BSSY B1, `(.L_x_134) ;  /* 0x0000006000017945 */ /* 0x000fe80003800000 */
[----:B------:R0:W-:Y:S01]  /*3d30*/  @!P3 STG.E.U8 desc[UR36][R6.64+0x61], R75 ;  /* 0x0000614b0600b986 */ /* 0x0001e2000c101124 */
[----:B------:R-:W-:Y:S05]  /*3d40*/  @P5 BRA `(.L_x_135) ;  /* 0x00000000000c5947 */ /* 0x000fea0003800000 */
[----:B--2---:R-:W1:Y:S02]  /*3d50*/  LDG.E.U8 R155, desc[UR36][R8.64+0x68] ;  /* 0x00006824089b7981 */ /* 0x004e64000c1e1100 */
[----:B-1----:R-:W-:-:S05]  /*3d60*/  PRMT R3, R155, 0x8880, RZ ;  /* 0x000088809b037816 */ /* 0x002fca00000000ff */
[----:B------:R-:W-:-:S07]  /*3d70*/  IMAD R12, R3, R154, RZ ;  /* 0x0000009a030c7224 */ /* 0x000fce00078e02ff */
.L_x_135:
[----:B------:R-:W-:Y:S05]  /*3d80*/  BSYNC B1 ;  /* 0x0000000000017941 */ /* 0x000fea0003800000 */
.L_x_134:
[----:B-1----:R-:W-:Y:S01]  /*3d90*/  @!P5 IMAD R3, R76, R153, R12 ;  /* 0x000000994c03d224 */ /* 0x002fe200078e020c */
[----:B------:R-:W-:Y:S04]  /*3da0*/  BSSY B1, `(.L_x_136) ;  /* 0x0000006000017945 */ /* 0x000fe80003800000 */
[----:B------:R1:W-:Y:S01]  /*3db0*/  @!P5 STG.E.U8 desc[UR36][R4.64+0x68], R3 ;  /* 0x000068030400d986 */ /* 0x0003e2000c101124 */
[----:B------:R-:W-:Y:S05]  /*3dc0*/  @P2 BRA `(.L_x_137) ;  /* 0x00000000000c2947 */ /* 0x000fea0003800000 */
[----:B--2---:R-:W1:Y:S02]  /*3dd0*/  LDG.E.U8 R155, desc[UR36][R8.64+0x69] ;  /* 0x00006924089b7981 */ /* 0x004e64000c1e1100 */
[----:B-1----:R-:W-:-:S05]  /*3de0*/  PRMT R3, R155, 0x8880, RZ ;  /* 0x000088809b037816 */ /* 0x002fca00000000ff */
[----:B------:R-:W-:-:S07]  /*3df0*/  IMAD R12, R3, R154, RZ ;  /* 0x0000009a030c7224 */ /* 0x000fce00078e02ff */
.L_x_137:
[----:B------:R-:W-:Y:S05]  /*3e00*/  BSYNC B1 ;  /* 0x0000000000017941 */ /* 0x000fea0003800000 */
.L_x_136:
        /* <DEDUP_REMOVED lines=11> */
.L_x_139:
[----:B------:R-:W-:Y:S05]  /*3ec0*/  BSYNC B1 ;  /* 0x0000000000017941 */ /* 0x000fea0003800000 */
.L_x_138:
[----:B-1----:R-:W-:Y:S01]  /*3ed0*/  @!P4 IMAD R3, R78, R153, R12 ;  /* 0x000000994e03c224 */ /* 0x002fe200078e020c */
[----:B------:R-:W-:Y:S04]  /*3ee0*/  BSSY B1, `(.L_x_140) ;  /* 0x0000006000017945 */ /* 0x000fe80003800000 */
[----:B------:R1:W-:Y:S01]  /*3ef0*/  @!P4 STG.E.U8 desc[UR36][R6.64+0x68], R3 ;  /* 0x000068030600c986 */ /* 0x0003e2000c101124 */
[----:B------:R-:W-:Y:S05]  /*3f00*/  @P3 BRA `(.L_x_141) ;  /* 0x00000000000c3947 */ /* 0x000fea0003800000 */
[----:B--2---:R-:W1:Y:S02]  /*3f10*/  LDG.E.U8 R155, desc[UR36][R10.64+0x69] ;  /* 0x000069240a9b7981 */ /* 0x004e64000c1e1100 */
[----:B-1----:R-:W-:-:S05]  /*3f20*/  PRMT R3, R155, 0x8880, RZ ;  /* 0x000088809b037816 */ /* 0x002fca00000000ff */
[----:B------:R-:W-:-:S07]  /*3f30*/  IMAD R12, R3, R154, RZ ;  /* 0x0000009a030c7224 */ /* 0x000fce00078e02ff */
.L_x_141:
[----:B------:R-:W-:Y:S05]  /*3f40*/  BSYNC B1 ;  /* 0x0000000000017941 */ /* 0x000fea0003800000 */
.L_x_140:
[----:B------:R-:W-:Y:S01]  /*3f50*/  @!P3 IMAD R79, R79, R153, R12 ;  /* 0x000000994f4fb224 */ /* 0x000fe200078e020c */
[----:B------:R-:W-:Y:S04]  /*3f60*/  BSSY B1, `(.L_x_142) ;  /* 0x0000006000017945 */ /* 0x000fe80003800000 */
[----:B------:R0:W-:Y:S01]  /*3f70*/  @!P3 STG.E.U8 desc[UR36][R6.64+0x69], R79 ;  /* 0x0000694f0600b986 */ /* 0x0001e2000c101124 */
[----:B------:R-:W-:Y:S05]  /*3f80*/  @P5 BRA `(.L_x_143) ;  /* 0x00000000000c5947 */ /* 0x000fea0003800000 */
[----:B--2---:R-:W1:Y:S02]  /*3f90*/  LDG.E.U8 R155, desc[UR36][R8.64+0x70] ;  /* 0x00007024089b7981 */ /* 0x004e64000c1e1100 */
[----:B-1----:R-:W-:-:S05]  /*3fa0*/  PRMT R3, R155, 0x8880, RZ ;  /* 0x000088809b037816 */ /* 0x002fca00000000ff */
[----:B------:R-:W-:-:S07]  /*3fb0*/  IMAD R12, R3, R154, RZ ;  /* 0x0000009a030c7224 */ /* 0x000fce00078e02ff */
.L_x_143:
[----:B------:R-:W-:Y:S05]  /*3fc0*/  BSYNC B1 ;  /* 0x0000000000017941 */ /* 0x000fea0003800000 */
.L_x_142:
[----:B-1----:R-:W-:Y:S01]  /*3fd0*/  @!P5 IMAD R3, R80, R153, R12 ;  /* 0x000000995003d224 */ /* 0x002fe200078e020c */
[----:B------:R-:W-:Y:S04]  /*3fe0*/  BSSY B1, `(.L_x_144) ;  /* 0x0000006000017945 */ /* 0x000fe80003800000 */
[----:B------:R1:W-:Y:S01]  /*3ff0*/  @!P5 STG.E.U8 desc[UR36][R4.64+0x70], R3 ;  /* 0x000070030400d986 */ /* 0x0003e2000c101124 */
[----:B------:R-:W-:Y:S05]  /*4000*/  @P2 BRA `(.L_x_145) ;  /* 0x00000000000c2947 */ /* 0x000fea0003800000 */
[----:B--2---:R-:W1:Y:S02]  /*4010*/  LDG.E.U8 R155, desc[UR36][R8.64+0x71] ;  /* 0x00007124089b7981 */ /* 0x004e64000c1e1100 */
[----:B-1----:R-:W-:-:S05]  /*4020*/  PRMT R3, R155, 0x8880, RZ ;  /* 0x000088809b037816 */ /* 0x002fca00000000ff */
[----:B------:R-:W-:-:S07]  /*4030*/  IMAD R12, R3, R154, RZ ;  /* 0x0000009a030c7224 */ /* 0x000fce00078e02ff */
.L_x_145:
[----:B------:R-:W-:Y:S05]  /*4040*/  BSYNC B1 ;  /* 0x0000000000017941 */ /* 0x000fea0003800000 */
.L_x_144:
        /* <DEDUP_REMOVED lines=11> */
.L_x_147:
[----:B------:R-:W-:Y:S05]  /*4100*/  BSYNC B1 ;  /* 0x0000000000017941 */ /* 0x000fea0003800000 */
.L_x_146:
[----:B-1----:R-:W-:Y:S01]  /*4110*/  @!P4 IMAD R3, R82, R153, R12 ;  /* 0x000000995203c224 */ /* 0x002fe200078e020c */
[----:B------:R-:W-:Y:S04]  /*4120*/  BSSY B1, `(.L_x_148) ;  /* 0x0000006000017945 */ /* 0x000fe80003800000 */
[----:B------:R1:W-:Y:S01]  /*4130*/  @!P4 STG.E.U8 desc[UR36][R6.64+0x70], R3 ;  /* 0x000070030600c986 */ /* 0x0003e2000c101124 */
[----:B------:R-:W-:Y:S05]  /*4140*/  @P3 BRA `(.L_x_149) ;  /* 0x00000000000c3947 */ /* 0x000fea0003800000 */
[----:B--2---:R-:W1:Y:S02]  /*4150*/  LDG.E.U8 R155, desc[UR36][R10.64+0x71] ;  /* 0x000071240a9b7981 */ /* 0x004e64000c1e1100 */
[----:B-1----:R-:W-:-:S05]  /*4160*/  PRMT R3, R155, 0x8880, RZ ;  /* 0x000088809b037816 */ /* 0x002fca00000000ff */
[----:B------:R-:W-:-:S07]  /*4170*/  IMAD R12, R3, R154, RZ ;  /* 0x0000009a030c7224 */ /* 0x000fce00078e02ff */
.L_x_149:
[----:B------:R-:W-:Y:S05]  /*4180*/  BSYNC B1 ;  /* 0x0000000000017941 */ /* 0x000fea0003800000 */
.L_x_148:
[----:B------:R-:W-:Y:S01]  /*4190*/  @!P3 IMAD R83, R83, R153, R12 ;  /* 0x000000995353b224 */ /* 0x000fe200078e020c */
[----:B------:R-:W-:Y:S04]  /*41a0*/  BSSY B1, `(.L_x_150) ;  /* 0x0000006000017945 */ /* 0x000fe80003800000 */
[----:B------:R0:W-:Y:S01]  /*41b0*/  @!P3 STG.E.U8 desc[UR36][R6.64+0x71], R83 ;  /* 0x000071530600b986 */ /* 0x0001e2000c101124 */
[----:B------:R-:W-:Y:S05]  /*41c0*/  @P5 BRA `(.L_x_151) ;  /* 0x00000000000c5947 */ /* 0x000fea0003800000 */
[----:B--2---:R-:W1:Y:S02]  /*41d0*/  LDG.E.U8 R155, desc[UR36][R8.64+0x78] ;  /* 0x00007824089b7981 */ /* 0x004e64000c1e1100 */
[----:B-1----:R-:W-:-:S05]  /*41e0*/  PRMT R3, R155, 0x8880, RZ ;  /* 0x000088809b037816 */ /* 0x002fca00000000ff */
[----:B------:R-:W-:-:S07]  /*41f0*/  IMAD R12, R3, R154, RZ ;  /* 0x0000009a030c7224 */ /* 0x000fce00078e02ff */
.L_x_151:
[----:B------:R-:W-:Y:S05]  /*4200*/  BSYNC B1 ;  /* 0x0000000000017941 */ /* 0x000fea0003800000 */
.L_x_150:
[----:B-1----:R-:W-:Y:S01]  /*4210*/  @!P5 IMAD R3, R84, R153, R12 ;  /* 0x000000995403d224 */ /* 0x002fe200078e020c */
[----:B------:R-:W-:Y:S04]  /*4220*/  BSSY B1, `(.L_x_152) ;  /* 0x0000006000017945 */ /* 0x000fe80003800000 */
[----:B------:R1:W-:Y:S01]  /*4230*/  @!P5 STG.E.U8 desc[UR36][R4.64+0x78], R3 ;  /* 0x000078030400d986 */ /* 0x0003e2000c101124 */
[----:B------:R-:W-:Y:S05]  /*4240*/  @P2 BRA `(.L_x_153) ;  /* 0x00000000000c2947 */ /* 0x000fea0003800000 */
[----:B--2---:R-:W1:Y:S02]  /*4250*/  LDG.E.U8 R155, desc[UR36][R8.64+0x79] ;  /* 0x00007924089b7981 */ /* 0x004e64000c1e1100 */
[----:B-1----:R-:W-:-:S05]  /*4260*/  PRMT R3, R155, 0x8880, RZ ;  /* 0x000088809b037816 */ /* 0x002fca00000000ff */
[----:B------:R-:W-:-:S07]  /*4270*/  IMAD R12, R3, R154, RZ ;  /* 0x0000009a030c7224 */ /* 0x000fce00078e02ff */
.L_x_153:
[----:B------:R-:W-:Y:S05]  /*4280*/  BSYNC B1 ;  /* 0x0000000000017941 */ /* 0x000fea0003800000 */
.L_x_152:
        /* <DEDUP_REMOVED lines=11> */
.L_x_155:
[----:B------:R-:W-:Y:S05]  /*4340*/  BSYNC B1 ;  /* 0x0000000000017941 */ /* 0x000fea0003800000 */
.L_x_154:
[----:B-1----:R-:W-:Y:S01]  /*4350*/  @!P4 IMAD R3, R86, R153, R12 ;  /* 0x000000995603c224 */ /* 0x002fe200078e020c */
[----:B------:R-:W-:Y:S04]  /*4360*/  BSSY B1, `(.L_x_156) ;  /* 0x0000006000017945 */ /* 0x000fe80003800000 */
[----:B------:R1:W-:Y:S01]  /*4370*/  @!P4 STG.E.U8 desc[UR36][R6.64+0x78], R3 ;  /* 0x000078030600c986 */ /* 0x0003e2000c101124 */
[----:B------:R-:W-:Y:S05]  /*4380*/  @P3 BRA `(.L_x_157) ;  /* 0x00000000000c3947 */ /* 0x000fea0003800000 */
[----:B--2---:R-:W1:Y:S02]  /*4390*/  LDG.E.U8 R155, desc[UR36][R10.64+0x79] ;  /* 0x000079240a9b7981 */ /* 0x004e64000c1e1100 */
[----:B-1----:R-:W-:-:S05]  /*43a0*/  PRMT R3, R155, 0x8880, RZ ;  /* 0x000088809b037816 */ /* 0x002fca00000000ff */
[----:B------:R-:W-:-:S07]  /*43b0*/  IMAD R12, R3, R154, RZ ;  /* 0x0000009a030c7224 */ /* 0x000fce00078e02ff */
.L_x_157:
[----:B------:R-:W-:Y:S05]  /*43c0*/  BSYNC B1 ;  /* 0x0000000000017941 */ /* 0x000fea0003800000 */
.L_x_156:
[----:B------:R-:W-:Y:S01]  /*43d0*/  @!P3 IMAD R87, R87, R153, R12 ;  /* 0x000000995757b224 */ /* 0x000fe200078e020c */
[----:B------:R-:W-:Y:S04]  /*43e0*/  BSSY B1, `(.L_x_158) ;  /* 0x0000006000017945 */ /* 0x000fe80003800000 */
[----:B------:R0:W-:Y:S01]  /*43f0*/  @!P3 STG.E.U8 desc[UR36][R6.64+0x79], R87 ;  /* 0x000079570600b986 */ /* 0x0001e2000c101124 */
[----:B------:R-:W-:Y:S05]  /*4400*/  @P5 BRA `(.L_x_159) ;  /* 0x00000000000c5947 */ /* 0x000fea0003800000 */
[----:B--2---:R-:W1:Y:S02]  /*4410*/  LDG.E.U8 R155, desc[UR36][R8.64+0x80] ;  /* 0x00008024089b7981 */ /* 0x004e64000c1e1100 */
[----:B-1----:R-:W-:-:S05]  /*4420*/  PRMT R3, R155, 0x8880, RZ ;  /* 0x000088809b037816 */ /* 0x002fca00000000ff */
[----:B------:R-:W-:-:S07]  /*4430*/  IMAD R12, R3, R154, RZ ;  /* 0x0000009a030c7224 */ /* 0x000fce00078e02ff */
.L_x_159:
[----:B------:R-:W-:Y:S05]  /*4440*/  BSYNC B1 ;  /* 0x0000000000017941 */ /* 0x000fea0003800000 */
.L_x_158:
[----:B-1----:R-:W-:Y:S01]  /*4450*/  @!P5 IMAD R3, R88, R153, R12 ;  /* 0x000000995803d224 */ /* 0x002fe200078e020c */
[----:B------:R-:W-:Y:S04]  /*4460*/  BSSY B1, `(.L_x_160) ;  /* 0x0000006000017945 */ /* 0x000fe80003800000 */
[----:B------:R1:W-:Y:S01]  /*4470*/  @!P5 STG.E.U8 desc[UR36][R4.64+0x80], R3 ;  /* 0x000080030400d986 */ /* 0x0003e2000c101124 */
[----:B------:R-:W-:Y:S05]  /*4480*/  @P2 BRA `(.L_x_161) ;  /* 0x00000000000c2947 */ /* 0x000fea0003800000 */
[----:B--2---:R-:W1:Y:S02]  /*4490*/  LDG.E.U8 R155, desc[UR36][R8.64+0x81] ;  /* 0x00008124089b7981 */ /* 0x004e64000c1e1100 */
[----:B-1----:R-:W-:-:S05]  /*44a0*/  PRMT R3, R155, 0x8880, RZ ;  /* 0x000088809b037816 */ /* 0x002fca00000000ff */
[----:B------:R-:W-:-:S07]  /*44b0*/  IMAD R12, R3, R154, RZ ;  /* 0x0000009a030c7224 */ /* 0x000fce00078e02ff */
.L_x_161:
[----:B------:R-:W-:Y:S05]  /*44c0*/  BSYNC B1 ;  /* 0x0000000000017941 */ /* 0x000fea0003800000 */
.L_x_160:
        /* <DEDUP_REMOVED lines=11> */
.L_x_163:
[----:B------:R-:W-:Y:S05]  /*4580*/  BSYNC B1 ;  /* 0x0000000000017941 */ /* 0x000fea0003800000 */
.L_x_162:
[----:B-1----:R-:W-:Y:S01]  /*4590*/  @!P4 IMAD R3, R90, R153, R12 ;  /* 0x000000995a03c224 */ /* 0x002fe200078e020c */
[----:B------:R-:W-:Y:S04]  /*45a0*/  BSSY B1, `(.L_x_164) ;  /* 0x0000006000017945 */ /* 0x000fe80003800000 */
[----:B------:R1:W-:Y:S01]  /*45b0*/  @!P4 STG.E.U8 desc[UR36][R6.64+0x80], R3 ;  /* 0x000080030600c986 */ /* 0x0003e2000c101124 */
[----:B------:R-:W-:Y:S05]  /*45c0*/  @P3 BRA `(.L_x_165) ;  /* 0x00000000000c3947 */ /* 0x000fea0003800000 */
[----:B--2---:R-:W1:Y:S02]  /*45d0*/  LDG.E.U8 R155, desc[UR36][R10.64+0x81] ;  /* 0x000081240a9b7981 */ /* 0x004e64000c1e1100 */
[----:B-1----:R-:W-:-:S05]  /*45e0*/  PRMT R3, R155, 0x8880, RZ ;  /* 0x000088809b037816 */ /* 0x002fca00000000ff */
[----:B------:R-:W-:-:S07]  /*45f0*/  IMAD R12, R3, R154, RZ ;  /* 0x0000009a030c7224 */ /* 0x000fce00078e02ff */
.L_x_165:
[----:B------:R-:W-:Y:S05]  /*4600*/  BSYNC B1 ;  /* 0x0000000000017941 */ /* 0x000fea0003800000 */
.L_x_164:
[----:B------:R-:W-:Y:S01]  /*4610*/  @!P3 IMAD R91, R91, R153, R12 ;  /* 0x000000995b5bb224 */ /* 0x000fe200078e020c */
[----:B------:R-:W-:Y:S04]  /*4620*/  BSSY B1, `(.L_x_166) ;  /* 0x0000006000017945 */ /* 0x000fe80003800000 */
[----:B------:R0:W-:Y:S01]  /*4630*/  @!P3 STG.E.U8 desc[UR36][R6.64+0x81], R91 ;  /* 0x0000815b0600b986 */ /* 0x0001e2000c101124 */
[----:B------:R-:W-:Y:S05]  /*4640*/  @P5 BRA `(.L_x_167) ;  /* 0x00000000000c5947 */ /* 0x000fea0003800000 */
[----:B--2---:R-:W1:Y:S02]  /*4650*/  LDG.E.U8 R155, desc[UR36][R8.64+0x88] ;  /* 0x00008824089b7981 */ /* 0x004e64000c1e1100 */
[----:B-1----:R-:W-:-:S05]  /*4660*/  PRMT R3, R155, 0x8880, RZ ;  /* 0x000088809b037816 */ /* 0x002fca00000000ff */
[----:B------:R-:W-:-:S07]  /*4670*/  IMAD R12, R3, R154, RZ ;  /* 0x0000009a030c7224 */ /* 0x000fce00078e02ff */
.L_x_167:
[----:B------:R-:W-:Y:S05]  /*4680*/  BSYNC B1 ;  /* 0x0000000000017941 */ /* 0x000fea0003800000 */
.L_x_166:
[----:B-1----:R-:W-:Y:S01]  /*4690*/  @!P5 IMAD R3, R92, R153, R12 ;  /* 0x000000995c03d224 */ /* 0x002fe200078e020c */
[----:B------:R-:W-:Y:S04]  /*46a0*/  BSSY B1, `(.L_x_168) ;  /* 0x0000006000017945 */ /* 0x000fe80003800000 */
[----:B------:R1:W-:Y:S01]  /*46b0*/  @!P5 STG.E.U8 desc[UR36][R4.64+0x88], R3 ;  /* 0x000088030400d986 */ /* 0x0003e2000c101124 */
[----:B------:R-:W-:Y:S05]  /*46c0*/  @P2 BRA `(.L_x_169) ;  /* 0x00000000000c2947 */ /* 0x000fea0003800000 */
[----:B--2---:R-:W1:Y:S02]  /*46d0*/  LDG.E.U8 R155, desc[UR36][R8.64+0x89] ;  /* 0x00008924089b7981 */ /* 0x004e64000c1e1100 */
[----:B-1----:R-:W-:-:S05]  /*46e0*/  PRMT R3, R155, 0x8880, RZ ;  /* 0x000088809b037816 */ /* 0x002fca00000000ff */
[----:B------:R-:W-:-:S07]  /*46f0*/  IMAD R12, R3, R154, RZ ;  /* 0x0000009a030c7224 */ /* 0x000fce00078e02ff */
.L_x_169:
[----:B------:R-:W-:Y:S05]  /*4700*/  BSYNC B1 ;  /* 0x0000000000017941 */ /* 0x000fea0003800000 */
.L_x_168:
        /* <DEDUP_REMOVED lines=11> */
.L_x_171:
[----:B------:R-:W-:Y:S05]  /*47c0*/  BSYNC B1 ;  /* 0x0000000000017941 */ /* 0x000fea0003800000 */
.L_x_170:
[----:B-1----:R-:W-:Y:S01]  /*47d0*/  @!P4 IMAD R3, R94, R153, R12 ;  /* 0x000000995e03c224 */ /* 0x002fe200078e020c */
[----:B------:R-:W-:Y:S04]  /*47e0*/  BSSY B1, `(.L_x_172) ;  /* 0x0000006000017945 */ /* 0x000fe80003800000 */
[----:B------:R1:W-:Y:S01]  /*47f0*/  @!P4 STG.E.U8 desc[UR36][R6.64+0x88], R3 ;  /* 0x000088030600c986 */ /* 0x0003e2000c101124 */
[----:B------:R-:W-:Y:S05]  /*4800*/  @P3 BRA `(.L_x_173) ;  /* 0x00000000000c3947 */ /* 0x000fea0003800000 */
[----:B--2---:R-:W1:Y:S02]  /*4810*/  LDG.E.U8 R155, desc[UR36][R10.64+0x89] ;  /* 0x000089240a9b7981 */ /* 0x004e64000c1e1100 */
[----:B-1----:R-:W-:-:S05]  /*4820*/  PRMT R3, R155, 0x8880, RZ ;  /* 0x000088809b037816 */ /* 0x002fca00000000ff */
[----:B------:R-:W-:-:S07]  /*4830*/  IMAD R12, R3, R154, RZ ;  /* 0x0000009a030c7224 */ /* 0x000fce00078e02ff */
.L_x_173:
[----:B------:R-:W-:Y:S05]  /*4840*/  BSYNC B1 ;  /* 0x0000000000017941 */ /* 0x000fea0003800000 */
.L_x_172:
[----:B------:R-:W-:Y:S01]  /*4850*/  @!P3 IMAD R95, R95, R153, R12 ;  /* 0x000000995f5fb224 */ /* 0x000fe200078e020c */
[----:B------:R-:W-:Y:S04]  /*4860*/  BSSY B1, `(.L_x_174) ;  /* 0x0000006000017945 */ /* 0x000fe80003800000 */
[----:B------:R0:W-:Y:S01]  /*4870*/  @!P3 STG.E.U8 desc[UR36][R6.64+0x89], R95 ;  /* 0x0000895f0600b986 */ /* 0x0001e2000c101124 */
[----:B------:R-:W-:Y:S05]  /*4880*/  @P5 BRA `(.L_x_175) ;  /* 0x00000000000c5947 */ /* 0x000fea0003800000 */
[----:B--2---:R-:W1:Y:S02]  /*4890*/  LDG.E.U8 R155, desc[UR36][R8.64+0x90] ;  /* 0x00009024089b7981 */ /* 0x004e64000c1e1100 */
[----:B-1----:R-:W-:-:S05]  /*48a0*/  PRMT R3, R155, 0x8880, RZ ;  /* 0x000088809b037816 */ /* 0x002fca00000000ff */
[----:B------:R-:W-:-:S07]  /*48b0*/  IMAD R12, R3, R154, RZ ;  /* 0x0000009a030c7224 */ /* 0x000fce00078e02ff */
.L_x_175:
[----:B------:R-:W-:Y:S05]  /*48c0*/  BSYNC B1 ;  /* 0x0000000000017941 */ /* 0x000fea0003800000 */
.L_x_174:
[----:B-1----:R-:W-:Y:S01]  /*48d0*/  @!P5 IMAD R3, R96, R153, R12 ;  /* 0x000000996003d224 */ /* 0x002fe200078e020c */
[----:B------:R-:W-:Y:S04]  /*48e0*/  BSSY B1, `(.L_x_176) ;  /* 0x0000006000017945 */ /* 0x000fe80003800000 */
[----:B------:R1:W-:Y:S01]  /*48f0*/  @!P5 STG.E.U8 desc[UR36][R4.64+0x90], R3 ;  /* 0x000090030400d986 */ /* 0x0003e2000c101124 */
[----:B------:R-:W-:Y:S05]  /*4900*/  @P2 BRA `(.L_x_177) ;  /* 0x00000000000c2947 */ /* 0x000fea0003800000 */
[----:B--2---:R-:W1:Y:S02]  /*4910*/  LDG.E.U8 R155, desc[UR36][R8.64+0x91] ;  /* 0x00009124089b7981 */ /* 0x004e64000c1e1100 */
[----:B-1----:R-:W-:-:S05]  /*4920*/  PRMT R3, R155, 0x8880, RZ ;  /* 0x000088809b037816 */ /* 0x002fca00000000ff */
[----:B------:R-:W-:-:S07]  /*4930*/  IMAD R12, R3, R154, RZ ;  /* 0x0000009a030c7224 */ /* 0x000fce00078e02ff */
.L_x_177:
[----:B------:R-:W-:Y:S05]  /*4940*/  BSYNC B1 ;  /* 0x0000000000017941 */ /* 0x000fea0003800000 */
.L_x_176:
        /* <DEDUP_REMOVED lines=11> */
.L_x_179:
[----:B------:R-:W-:Y:S05]  /*4a00*/  BSYNC B1 ;  /* 0x0000000000017941 */ /* 0x000fea0003800000 */
.L_x_178:
[----:B-1----:R-:W-:Y:S01]  /*4a10*/  @!P4 IMAD R3, R98, R153, R12 ;  /* 0x000000996203c224 */ /* 0x002fe200078e020c */
[----:B------:R-:W-:Y:S04]  /*4a20*/  BSSY B1, `(.L_x_180) ;  /* 0x0000006000017945 */ /* 0x000fe80003800000 */
[----:B------:R1:W-:Y:S01]  /*4a30*/  @!P4 STG.E.U8 desc[UR36][R6.64+0x90], R3 ;  /* 0x000090030600c986 */ /* 0x0003e2000c101124 */
[----:B------:R-:W-:Y:S05]  /*4a40*/  @P3 BRA `(.L_x_181) ;  /* 0x00000000000c3947 */ /* 0x000fea0003800000 */
[----:B--2---:R-:W1:Y:S02]  /*4a50*/  LDG.E.U8 R155, desc[UR36][R10.64+0x91] ;  /* 0x000091240a9b7981 */ /* 0x004e64000c1e1100 */
[----:B-1----:R-:W-:-:S05]  /*4a60*/  PRMT R3, R155, 0x8880, RZ ;  /* 0x000088809b037816 */ /* 0x002fca00000000ff */
[----:B------:R-:W-:-:S07]  /*4a70*/  IMAD R12, R3, R154, RZ ;  /* 0x0000009a030c7224 */ /* 0x000fce00078e02ff */
.L_x_181:
[----:B------:R-:W-:Y:S05]  /*4a80*/  BSYNC B1 ;  /* 0x0000000000017941 */ /* 0x000fea0003800000 */
.L_x_180:
[----:B------:R-:W-:Y:S01]  /*4a90*/  @!P3 IMAD R99, R99, R153, R12 ;  /* 0x000000996363b224 */ /* 0x000fe200078e020c */
[----:B------:R-:W-:Y:S04]  /*4aa0*/  BSSY B1, `(.L_x_182) ;  /* 0x0000006000017945 */ /* 0x000fe80003800000 */
[----:B------:R0:W-:Y:S01]  /*4ab0*/  @!P3 STG.E.U8 desc[UR36][R6.64+0x91], R99 ;  /* 0x000091630600b986 */ /* 0x0001e2000c101124 */
[----:B------:R-:W-:Y:S05]  /*4ac0*/  @P5 BRA `(.L_x_183) ;  /* 0x00000000000c5947 */ /* 0x000fea0003800000 */
[----:B--2---:R-:W1:Y:S02]  /*4ad0*/  LDG.E.U8 R155, desc[UR36][R8.64+0x98] ;  /* 0x00009824089b7981 */ /* 0x004e64000c1e1100 */
[----:B-1----:R-:W-:-:S05]  /*4ae0*/  PRMT R3, R155, 0x8880, RZ ;  /* 0x000088809b037816 */ /* 0x002fca00000000ff */
[----:B------:R-:W-:-:S07]  /*4af0*/  IMAD R12, R3, R154, RZ ;  /* 0x0000009a030c7224 */ /* 0x000fce00078e02ff */
.L_x_183:
[----:B------:R-:W-:Y:S05]  /*4b00*/  BSYNC B1 ;  /* 0x0000000000017941 */ /* 0x000fea0003800000 */
.L_x_182:
[----:B-1----:R-:W-:Y:S01]  /*4b10*/  @!P5 IMAD R3, R100, R153, R12 ;  /* 0x000000996403d224 */ /* 0x002fe200078e020c */
[----:B------:R-:W-:Y:S04]  /*4b20*/  BSSY B1, `(.L_x_184) ;  /* 0x0000006000017945 */ /* 0x000fe80003800000 */
[----:B------:R1:W-:Y:S01]  /*4b30*/  @!P5 STG.E.U8 desc[UR36][R4.64+0x98], R3 ;  /* 0x000098030400d986 */ /* 0x0003e2000c101124 */
[----:B------:R-:W-:Y:S05]  /*4b40*/  @P2 BRA `(.L_x_185) ;  /* 0x00000000000c2947 */ /* 0x000fea0003800000 */
[----:B--2---:R-:W1:Y:S02]  /*4b50*/  LDG.E.U8 R155, desc[UR36][R8.64+0x99] ;  /* 0x00009924089b7981 */ /* 0x004e64000c1e1100 */
[----:B-1----:R-:W-:-:S05]  /*4b60*/  PRMT R3, R155, 0x8880, RZ ;  /* 0x000088809b037816 */ /* 0x002fca00000000ff */
[----:B------:R-:W-:-:S07]  /*4b70*/  IMAD R12, R3, R154, RZ ;  /* 0x0000009a030c7224 */ /* 0x000fce00078e02ff */
.L_x_185:
[----:B------:R-:W-:Y:S05]  /*4b80*/  BSYNC B1 ;  /* 0x0000000000017941 */ /* 0x000fea0003800000 */
.L_x_184:
        /* <DEDUP_REMOVED lines=11> */
.L_x_187:
[----:B------:R-:W-:Y:S05]  /*4c40*/  BSYNC B1 ;  /* 0x0000000000017941 */ /* 0x000fea0003800000 */
.L_x_186:
[----:B-1----:R-:W-:Y:S01]  /*4c50*/  @!P4 IMAD R3, R102, R153, R12 ;  /* 0x000000996603c224 */ /* 0x002fe200078e020c */
[----:B------:R-:W-:Y:S04]  /*4c60*/  BSSY B1, `(.L_x_188) ;  /* 0x0000006000017945 */ /* 0x000fe80003800000 */
[----:B------:R1:W-:Y:S01]  /*4c70*/  @!P4 STG.E.U8 desc[UR36][R6.64+0x98], R3 ;  /* 0x000098030600c986 */ /* 0x0003e2000c101124 */
[----:B------:R-:W-:Y:S05]  /*4c80*/  @P3 BRA `(.L_x_189) ;  /* 0x00000000000c3947 */ /* 0x000fea0003800000 */
[----:B--2---:R-:W1:Y:S02]  /*4c90*/  LDG.E.U8 R155, desc[UR36][R10.64+0x99] ;  /* 0x000099240a9b7981 */ /* 0x004e64000c1e1100 */
[----:B-1----:R-:W-:-:S05]  /*4ca0*/  PRMT R3, R155, 0x8880, RZ ;  /* 0x000088809b037816 */ /* 0x002fca00000000ff */
[----:B------:R-:W-:-:S07]  /*4cb0*/  IMAD R12, R3, R154, RZ ;  /* 0x0000009a030c7224 */ /* 0x000fce00078e02ff */
.L_x_189:
[----:B------:R-:W-:Y:S05]  /*4cc0*/  BSYNC B1 ;  /* 0x0000000000017941 */ /* 0x000fea0003800000 */
.L_x_188:
[----:B------:R-:W-:Y:S01]  /*4cd0*/  @!P3 IMAD R103, R103, R153, R12 ;  /* 0x000000996767b224 */ /* 0x000fe200078e020c */
[----:B------:R-:W-:Y:S04]  /*4ce0*/  BSSY B1, `(.L_x_190) ;  /* 0x0000006000017945 */ /* 0x000fe80003800000 */
[----:B------:R0:W-:Y:S01]  /*4cf0*/  @!P3 STG.E.U8 desc[UR36][R6.64+0x99], R103 ;  /* 0x000099670600b986 */ /* 0x0001e2000c101124 */
[----:B------:R-:W-:Y:S05]  /*4d00*/  @P5 BRA `(.L_x_191) ;  /* 0x00000000000c5947 */ /* 0x000fea0003800000 */
[----:B--2---:R-:W1:Y:S02]  /*4d10*/  LDG.E.U8 R155, desc[UR36][R8.64+0xa0] ;  /* 0x0000a024089b7981 */ /* 0x004e64000c1e1100 */
[----:B-1----:R-:W-:-:S05]  /*4d20*/  PRMT R3, R155, 0x8880, RZ ;  /* 0x000088809b037816 */ /* 0x002fca00000000ff */
[----:B------:R-:W-:-:S07]  /*4d30*/  IMAD R12, R3, R154, RZ ;  /* 0x0000009a030c7224 */ /* 0x000fce00078e02ff */
.L_x_191:
[----:B------:R-:W-:Y:S05]  /*4d40*/  BSYNC B1 ;  /* 0x0000000000017941 */ /* 0x000fea0003800000 */
.L_x_190:
[----:B-1----:R-:W-:Y:S01]  /*4d50*/  @!P5 IMAD R3, R104, R153, R12 ;  /* 0x000000996803d224 */ /* 0x002fe200078e020c */
[----:B------:R-:W-:Y:S04]  /*4d60*/  BSSY B1, `(.L_x_192) ;  /* 0x0000006000017945 */ /* 0x000fe80003800000 */
[----:B------:R1:W-:Y:S01]  /*4d70*/  @!P5 STG.E.U8 desc[UR36][R4.64+0xa0], R3 ;  /* 0x0000a0030400d986 */ /* 0x0003e2000c101124 */
[----:B------:R-:W-:Y:S05]  /*4d80*/  @P2 BRA `(.L_x_193) ;  /* 0x00000000000c2947 */ /* 0x000fea0003800000 */
[----:B--2---:R-:W1:Y:S02]  /*4d90*/  LDG.E.U8 R155, desc[UR36][R8.64+0xa1] ;  /* 0x0000a124089b7981 */ /* 0x004e64000c1e1100 */
[----:B-1----:R-:W-:-:S05]  /*4da0*/  PRMT R3, R155, 0x8880, RZ ;  /* 0x000088809b037816 */ /* 0x002fca00000000ff */
[----:B------:R-:W-:-:S07]  /*4db0*/  IMAD R12, R3, R154, RZ ;  /* 0x0000009a030c7224 */ /* 0x000fce00078e02ff */
.L_x_193:
[----:B------:R-:W-:Y:S05]  /*4dc0*/  BSYNC B1 ;  /* 0x0000000000017941 */ /* 0x000fea0003800000 */
.L_x_192:
        /* <DEDUP_REMOVED lines=11> */
.L_x_195:
[----:B------:R-:W-:Y:S05]  /*4e80*/  BSYNC B1 ;  /* 0x0000000000017941 */ /* 0x000fea0003800000 */
.L_x_194:
[----:B-1----:R-:W-:Y:S01]  /*4e90*/  @!P4 IMAD R3, R106, R153, R12 ;  /* 0x000000996a03c224 */ /* 0x002fe200078e020c */
[----:B------:R-:W-:Y:S04]  /*4ea0*/  BSSY B1, `(.L_x_196) ;  /* 0x0000006000017945 */ /* 0x000fe80003800000 */
[----:B------:R1:W-:Y:S01]  /*4eb0*/  @!P4 STG.E.U8 desc[UR36][R6.64+0xa0], R3 ;  /* 0x0000a0030600c986 */ /* 0x0003e2000c101124 */
[----:B------:R-:W-:Y:S05]  /*4ec0*/  @P3 BRA `(.L_x_197) ;  /* 0x00000000000c3947 */ /* 0x000fea0003800000 */
[----:B--2---:R-:W1:Y:S02]  /*4ed0*/  LDG.E.U8 R155, desc[UR36][R10.64+0xa1] ;  /* 0x0000a1240a9b7981 */ /* 0x004e64000c1e1100 */
[----:B-1----:R-:W-:-:S05]  /*4ee0*/  PRMT R3, R155, 0x8880, RZ ;  /* 0x000088809b037816 */ /* 0x002fca00000000ff */
[----:B------:R-:W-:-:S07]  /*4ef0*/  IMAD R12, R3, R154, RZ ;  /* 0x0000009a030c7224 */ /* 0x000fce00078e02ff */
.L_x_197:
[----:B------:R-:W-:Y:S05]  /*4f00*/  BSYNC B1 ;  /* 0x0000000000017941 */ /* 0x000fea0003800000 */
.L_x_196:
[----:B------:R-:W-:Y:S01]  /*4f10*/  @!P3 IMAD R107, R107, R153, R12 ;  /* 0x000000996b6bb224 */ /* 0x000fe200078e020c */
[----:B------:R-:W-:Y:S04]  /*4f20*/  BSSY B1, `(.L_x_198) ;  /* 0x0000006000017945 */ /* 0x000fe80003800000 */
[----:B------:R0:W-:Y:S01]  /*4f30*/  @!P3 STG.E.U8 desc[UR36][R6.64+0xa1], R107 ;  /* 0x0000a16b0600b986 */ /* 0x0001e2000c101124 */
[----:B------:R-:W-:Y:S05]  /*4f40*/  @P5 BRA `(.L_x_199) ;  /* 0x00000000000c5947 */ /* 0x000fea0003800000 */
[----:B--2---:R-:W1:Y:S02]  /*4f50*/  LDG.E.U8 R155, desc[UR36][R8.64+0xa8] ;  /* 0x0000a824089b7981 */ /* 0x004e64000c1e1100 */
[----:B-1----:R-:W-:-:S05]  /*4f60*/  PRMT R3, R155, 0x8880, RZ ;  /* 0x000088809b037816 */ /* 0x002fca00000000ff */
[----:B------:R-:W-:-:S07]  /*4f70*/  IMAD R12, R3, R154, RZ ;  /* 0x0000009a030c7224 */ /* 0x000fce00078e02ff */
.L_x_199:
[----:B------:R-:W-:Y:S05]  /*4f80*/  BSYNC B1 ;  /* 0x0000000000017941 */ /* 0x000fea0003800000 */
.L_x_198:
[----:B-1----:R-:W-:Y:S01]  /*4f90*/  @!P5 IMAD R3, R108, R153, R12 ;  /* 0x000000996c03d224 */ /* 0x002fe200078e020c */
[----:B------:R-:W-:Y:S04]  /*4fa0*/  BSSY B1, `(.L_x_200) ;  /* 0x0000006000017945 */ /* 0x000fe80003800000 */
[----:B------:R1:W-:Y:S01]  /*4fb0*/  @!P5 STG.E.U8 desc[UR36][R4.64+0xa8], R3 ;  /* 0x0000a8030400d986 */ /* 0x0003e2000c101124 */
[----:B------:R-:W-:Y:S05]  /*4fc0*/  @P2 BRA `(.L_x_201) ;  /* 0x00000000000c2947 */ /* 0x000fea0003800000 */
[----:B--2---:R-:W1:Y:S02]  /*4fd0*/  LDG.E.U8 R155, desc[UR36][R8.64+0xa9] ;  /* 0x0000a924089b7981 */ /* 0x004e64000c1e1100 */
[----:B-1----:R-:W-:-:S05]  /*4fe0*/  PRMT R3, R155, 0x8880, RZ ;  /* 0x000088809b037816 */ /* 0x002fca00000000ff */
[----:B------:R-:W-:-:S07]  /*4ff0*/  IMAD R12, R3, R154, RZ ;  /* 0x0000009a030c7224 */ /* 0x000fce00078e02ff */
.L_x_201:
[----:B------:R-:W-:Y:S05]  /*5000*/  BSYNC B1 ;  /* 0x0000000000017941 */ /* 0x000fea0003800000 */
.L_x_200:
        /* <DEDUP_REMOVED lines=11> */
.L_x_203:
[----:B------:R-:W-:Y:S05]  /*50c0*/  BSYNC B1 ;  /* 0x0000000000017941 */ /* 0x000fea0003800000 */
.L_x_202:
[----:B-1----:R-:W-:Y:S01]  /*50d0*/  @!P4 IMAD R3, R110, R153, R12 ;  /* 0x000000996e03c224 */ /* 0x002fe200078e020c */
[----:B------:R-:W-:Y:S04]  /*50e0*/  BSSY B1, `(.L_x_204) ;  /* 0x0000006000017945 */ /* 0x000fe80003800000 */
[----:B------:R1:W-:Y:S01]  /*50f0*/  @!P4 STG.E.U8 desc[UR36][R6.64+0xa8], R3 ;  /* 0x0000a8030600c986 */ /* 0x0003e2000c101124 */
[----:B------:R-:W-:Y:S05]  /*5100*/  @P3 BRA `(.L_x_205) ;  /* 0x00000000000c3947 */ /* 0x000fea0003800000 */
[----:B--2---:R-:W1:Y:S02]  /*5110*/  LDG.E.U8 R155, desc[UR36][R10.64+0xa9] ;  /* 0x0000a9240a9b7981 */ /* 0x004e64000c1e1100 */
[----:B-1----:R-:W-:-:S05]  /*5120*/  PRMT R3, R155, 0x8880, RZ ;  /* 0x000088809b037816 */ /* 0x002fca00000000ff */
[----:B------:R-:W-:-:S07]  /*5130*/  IMAD R12, R3, R154, RZ ;  /* 0x0000009a030c7224 */ /* 0x000fce00078e02ff */
.L_x_205:
[----:B------:R-:W-:Y:S05]  /*5140*/  BSYNC B1 ;  /* 0x0000000000017941 */ /* 0x000fea0003800000 */
.L_x_204:
[----:B------:R-:W-:Y:S01]  /*5150*/  @!P3 IMAD R111, R111, R153, R12 ;  /* 0x000000996f6fb224 */ /* 0x000fe200078e020c */
[----:B------:R-:W-:Y:S04]  /*5160*/  BSSY B1, `(.L_x_206) ;  /* 0x0000006000017945 */ /* 0x000fe80003800000 */
[----:B------:R0:W-:Y:S01]  /*5170*/  @!P3 STG.E.U8 desc[UR36][R6.64+0xa9], R111 ;  /* 0x0000a96f0600b986 */ /* 0x0001e2000c101124 */
[----:B------:R-:W-:Y:S05]  /*5180*/  @P5 BRA `(.L_x_207) ;  /* 0x00000000000c5947 */ /* 0x000fea0003800000 */
[----:B--2---:R-:W1:Y:S02]  /*5190*/  LDG.E.U8 R155, desc[UR36][R8.64+0xb0] ;  /* 0x0000b024089b7981 */ /* 0x004e64000c1e1100 */
[----:B-1----:R-:W-:-:S05]  /*51a0*/  PRMT R3, R155, 0x8880, RZ ;  /* 0x000088809b037816 */ /* 0x002fca00000000ff */
[----:B------:R-:W-:-:S07]  /*51b0*/  IMAD R12, R3, R154, RZ ;  /* 0x0000009a030c7224 */ /* 0x000fce00078e02ff */
.L_x_207:
[----:B------:R-:W-:Y:S05]  /*51c0*/  BSYNC B1 ;  /* 0x0000000000017941 */ /* 0x000fea0003800000 */
.L_x_206:
[----:B-1----:R-:W-:Y:S01]  /*51d0*/  @!P5 IMAD R3, R112, R153, R12 ;  /* 0x000000997003d224 */ /* 0x002fe200078e020c */
[----:B------:R-:W-:Y:S04]  /*51e0*/  BSSY B1, `(.L_x_208) ;  /* 0x0000006000017945 */ /* 0x000fe80003800000 */
[----:B------:R1:W-:Y:S01]  /*51f0*/  @!P5 STG.E.U8 desc[UR36][R4.64+0xb0], R3 ;  /* 0x0000b0030400d986 */ /* 0x0003e2000c101124 */
[----:B------:R-:W-:Y:S05]  /*5200*/  @P2 BRA `(.L_x_209) ;  /* 0x00000000000c2947 */ /* 0x000fea0003800000 */
[----:B--2---:R-:W1:Y:S02]  /*5210*/  LDG.E.U8 R155, desc[UR36][R8.64+0xb1] ;  /* 0x0000b124089b7981 */ /* 0x004e64000c1e1100 */
[----:B-1----:R-:W-:-:S05]  /*5220*/  PRMT R3, R155, 0x8880, RZ ;  /* 0x000088809b037816 */ /* 0x002fca00000000ff */
[----:B------:R-:W-:-:S07]  /*5230*/  IMAD R12, R3, R154, RZ ;  /* 0x0000009a030c7224 */ /* 0x000fce00078e02ff */
.L_x_209:
[----:B------:R-:W-:Y:S05]  /*5240*/  BSYNC B1 ;  /* 0x0000000000017941 */ /* 0x000fea0003800000 */
.L_x_208:
        /* <DEDUP_REMOVED lines=11> */
.L_x_211:
[----:B------:R-:W-:Y:S05]  /*5300*/  BSYNC B1 ;  /* 0x0000000000017941 */ /* 0x000fea0003800000 */
.L_x_210:
[----:B-1----:R-:W-:Y:S01]  /*5310*/  @!P4 IMAD R3, R114, R153, R12 ;  /* 0x000000997203c224 */ /* 0x002fe200078e020c */
[----:B------:R-:W-:Y:S04]  /*5320*/  BSSY B1, `(.L_x_212) ;  /* 0x0000006000017945 */ /* 0x000fe80003800000 */
[----:B------:R1:W-:Y:S01]  /*5330*/  @!P4 STG.E.U8 desc[UR36][R6.64+0xb0], R3 ;  /* 0x0000b0030600c986 */ /* 0x0003e2000c101124 */
[----:B------:R-:W-:Y:S05]  /*5340*/  @P3 BRA `(.L_x_213) ;  /* 0x00000000000c3947 */ /* 0x000fea0003800000 */
[----:B--2---:R-:W1:Y:S02]  /*5350*/  LDG.E.U8 R155, desc[UR36][R10.64+0xb1] ;  /* 0x0000b1240a9b7981 */ /* 0x004e64000c1e1100 */
[----:B-1----:R-:W-:-:S05]  /*5360*/  PRMT R3, R155, 0x8880, RZ ;  /* 0x000088809b037816 */ /* 0x002fca00000000ff */
[----:B------:R-:W-:-:S07]  /*5370*/  IMAD R12, R3, R154, RZ ;  /* 0x0000009a030c7224 */ /* 0x000fce00078e02ff */
.L_x_213:
[----:B------:R-:W-:Y:S05]  /*5380*/  BSYNC B1 ;  /* 0x0000000000017941 */ /* 0x000fea0003800000 */
.L_x_212:
[----:B------:R-:W-:Y:S01]  /*5390*/  @!P3 IMAD R115, R115, R153, R12 ;  /* 0x000000997373b224 */ /* 0x000fe200078e020c */
[----:B------:R-:W-:Y:S04]  /*53a0*/  BSSY B1, `(.L_x_214) ;  /* 0x0000006000017945 */ /* 0x000fe80003800000 */
[----:B------:R0:W-:Y:S01]  /*53b0*/  @!P3 STG.E.U8 desc[UR36][R6.64+0xb1], R115 ;  /* 0x0000b1730600b986 */ /* 0x0001e2000c101124 */
[----:B------:R-:W-:Y:S05]  /*53c0*/  @P5 BRA `(.L_x_215) ;  /* 0x00000000000c5947 */ /* 0x000fea0003800000 */
[----:B--2---:R-:W1:Y:S02]  /*53d0*/  LDG.E.U8 R155, desc[UR36][R8.64+0xb8] ;  /* 0x0000b824089b7981 */ /* 0x004e64000c1e1100 */
[----:B-1----:R-:W-:-:S05]  /*53e0*/  PRMT R3, R155, 0x8880, RZ ;  /* 0x000088809b037816 */ /* 0x002fca00000000ff */
[----:B------:R-:W-:-:S07]  /*53f0*/  IMAD R12, R3, R154, RZ ;  /* 0x0000009a030c7224 */ /* 0x000fce00078e02ff */
.L_x_215:
[----:B------:R-:W-:Y:S05]  /*5400*/  BSYNC B1 ;  /* 0x0000000000017941 */ /* 0x000fea0003800000 */
.L_x_214:
[----:B-1----:R-:W-:Y:S01]  /*5410*/  @!P5 IMAD R3, R116, R153, R12 ;  /* 0x000000997403d224 */ /* 0x002fe200078e020c */
[----:B------:R-:W-:Y:S04]  /*5420*/  BSSY B1, `(.L_x_216) ;  /* 0x0000006000017945 */ /* 0x000fe80003800000 */
[----:B------:R1:W-:Y:S01]  /*5430*/  @!P5 STG.E.U8 desc[UR36][R4.64+0xb8], R3 ;  /* 0x0000b8030400d986 */ /* 0x0003e2000c101124 */
[----:B------:R-:W-:Y:S05]  /*5440*/  @P2 BRA `(.L_x_217) ;  /* 0x00000000000c2947 */ /* 0x000fea0003800000 */
[----:B--2---:R-:W1:Y:S02]  /*5450*/  LDG.E.U8 R155, desc[UR36][R8.64+0xb9] ;  /* 0x0000b924089b7981 */ /* 0x004e64000c1e1100 */
[----:B-1----:R-:W-:-:S05]  /*5460*/  PRMT R3, R155, 0x8880, RZ ;  /* 0x000088809b037816 */ /* 0x002fca00000000ff */
[----:B------:R-:W-:-:S07]  /*5470*/  IMAD R12, R3, R154, RZ ;  /* 0x0000009a030c7224 */ /* 0x000fce00078e02ff */
.L_x_217:
[----:B------:R-:W-:Y:S05]  /*5480*/  BSYNC B1 ;  /* 0x0000000000017941 */ /* 0x000fea0003800000 */
.L_x_216:
        /* <DEDUP_REMOVED lines=11> */
.L_x_219:
[----:B------:R-:W-:Y:S05]  /*5540*/  BSYNC B1 ;  /* 0x0000000000017941 */ /* 0x000fea0003800000 */
.L_x_218:
[----:B-1----:R-:W-:Y:S01]  /*5550*/  @!P4 IMAD R3, R118, R153, R12 ;  /* 0x000000997603c224 */ /* 0x002fe200078e020c */
[----:B------:R-:W-:Y:S04]  /*5560*/  BSSY B1, `(.L_x_220) ;  /* 0x0000006000017945 */ /* 0x000fe80003800000 */
[----:B------:R1:W-:Y:S01]  /*5570*/  @!P4 STG.E.U8 desc[UR36][R6.64+0xb8], R3 ;  /* 0x0000b8030600c986 */ /* 0x0003e2000c101124 */
[----:B------:R-:W-:Y:S05]  /*5580*/  @P3 BRA `(.L_x_221) ;  /* 0x00000000000c3947 */ /* 0x000fea0003800000 */
[----:B--2---:R-:W1:Y:S02]  /*5590*/  LDG.E.U8 R155, desc[UR36][R10.64+0xb9] ;  /* 0x0000b9240a9b7981 */ /* 0x004e64000c1e1100 */
[----:B-1----:R-:W-:-:S05]  /*55a0*/  PRMT R3, R155, 0x8880, RZ ;  /* 0x000088809b037816 */ /* 0x002fca00000000ff */
[----:B------:R-:W-:-:S07]  /*55b0*/  IMAD R12, R3, R154, RZ ;  /* 0x0000009a030c7224 */ /* 0x000fce00078e02ff */
.L_x_221:
[----:B------:R-:W-:Y:S05]  /*55c0*/  BSYNC B1 ;  /* 0x0000000000017941 */ /* 0x000fea0003800000 */
.L_x_220:
[----:B------:R-:W-:Y:S01]  /*55d0*/  @!P3 IMAD R119, R119, R153, R12 ;  /* 0x000000997777b224 */ /* 0x000fe200078e020c */
[----:B------:R-:W-:Y:S04]  /*55e0*/  BSSY B1, `(.L_x_222) ;  /* 0x0000006000017945 */ /* 0x000fe80003800000 */
[----:B------:R0:W-:Y:S01]  /*55f0*/  @!P3 STG.E.U8 desc[UR36][R6.64+0xb9], R119 ;  /* 0x0000b9770600b986 */ /* 0x0001e2000c101124 */
[----:B------:R-:W-:Y:S05]  /*5600*/  @P5 BRA `(.L_x_223) ;  /* 0x00000000000c5947 */ /* 0x000fea0003800000 */
[----:B--2---:R-:W1:Y:S02]  /*5610*/  LDG.E.U8 R155, desc[UR36][R8.64+0xc0] ;  /* 0x0000c024089b7981 */ /* 0x004e64000c1e1100 */
[----:B-1----:R-:W-:-:S05]  /*5620*/  PRMT R3, R155, 0x8880, RZ ;  /* 0x000088809b037816 */ /* 0x002fca00000000ff */
[----:B------:R-:W-:-:S07]  /*5630*/  IMAD R12, R3, R154, RZ ;  /* 0x0000009a030c7224 */ /* 0x000fce00078e02ff */
.L_x_223:
[----:B------:R-:W-:Y:S05]  /*5640*/  BSYNC B1 ;  /* 0x0000000000017941 */ /* 0x000fea0003800000 */
.L_x_222:
[----:B-1----:R-:W-:Y:S01]  /*5650*/  @!P5 IMAD R3, R120, R153, R12 ;  /* 0x000000997803d224 */ /* 0x002fe200078e020c */
[----:B------:R-:W-:Y:S04]  /*5660*/  BSSY B1, `(.L_x_224) ;  /* 0x0000006000017945 */ /* 0x000fe80003800000 */
[----:B------:R1:W-:Y:S01]  /*5670*/  @!P5 STG.E.U8 desc[UR36][R4.64+0xc0], R3 ;  /* 0x0000c0030400d986 */ /* 0x0003e2000c101124 */
[----:B------:R-:W-:Y:S05]  /*5680*/  @P2 BRA `(.L_x_225) ;  /* 0x00000000000c2947 */ /* 0x000fea0003800000 */
[----:B--2---:R-:W1:Y:S02]  /*5690*/  LDG.E.U8 R155, desc[UR36][R8.64+0xc1] ;  /* 0x0000c124089b7981 */ /* 0x004e64000c1e1100 */
[----:B-1----:R-:W-:-:S05]  /*56a0*/  PRMT R3, R155, 0x8880, RZ ;  /* 0x000088809b037816 */ /* 0x002fca00000000ff */
[----:B------:R-:W-:-:S07]  /*56b0*/  IMAD R12, R3, R154, RZ ;  /* 0x0000009a030c7224 */ /* 0x000fce00078e02ff */
.L_x_225:
[----:B------:R-:W-:Y:S05]  /*56c0*/  BSYNC B1 ;  /* 0x0000000000017941 */ /* 0x000fea0003800000 */
.L_x_224:
        /* <DEDUP_REMOVED lines=11> */
.L_x_227:
[----:B------:R-:W-:Y:S05]  /*5780*/  BSYNC B1 ;  /* 0x0000000000017941 */ /* 0x000fea0003800000 */
.L_x_226:
[----:B-1----:R-:W-:Y:S01]  /*5790*/  @!P4 IMAD R3, R122, R153, R12 ;  /* 0x000000997a03c224 */ /* 0x002fe200078e020c */
[----:B------:R-:W-:Y:S04]  /*57a0*/  BSSY B1, `(.L_x_228) ;  /* 0x0000006000017945 */ /* 0x000fe80003800000 */
[----:B------:R1:W-:Y:S01]  /*57b0*/  @!P4 STG.E.U8 desc[UR36][R6.64+0xc0], R3 ;  /* 0x0000c0030600c986 */ /* 0x0003e2000c101124 */
[----:B------:R-:W-:Y:S05]  /*57c0*/  @P3 BRA `(.L_x_229) ;  /* 0x00000000000c3947 */ /* 0x000fea0003800000 */
[----:B--2---:R-:W1:Y:S02]  /*57d0*/  LDG.E.U8 R155, desc[UR36][R10.64+0xc1] ;  /* 0x0000c1240a9b7981 */ /* 0x004e64000c1e1100 */
[----:B-1----:R-:W-:-:S05]  /*57e0*/  PRMT R3, R155, 0x8880, RZ ;  /* 0x000088809b037816 */ /* 0x002fca00000000ff */
[----:B------:R-:W-:-:S07]  /*57f0*/  IMAD R12, R3, R154, RZ ;  /* 0x0000009a030c7224 */ /* 0x000fce00078e02ff */
.L_x_229:
[----:B------:R-:W-:Y:S05]  /*5800*/  BSYNC B1 ;  /* 0x0000000000017941 */ /* 0x000fea0003800000 */
.L_x_228:
[----:B------:R-:W-:Y:S01]  /*5810*/  @!P3 IMAD R123, R123, R153, R12 ;  /* 0x000000997b7bb224 */ /* 0x000fe200078e020c */
[----:B------:R-:W-:Y:S04]  /*5820*/  BSSY B1, `(.L_x_230) ;  /* 0x0000006000017945 */ /* 0x000fe80003800000 */
[----:B------:R0:W-:Y:S01]  /*5830*/  @!P3 STG.E.U8 desc[UR36][R6.64+0xc1], R123 ;  /* 0x0000c17b0600b986 */ /* 0x0001e2000c101124 */
[----:B------:R-:W-:Y:S05]  /*5840*/  @P5 BRA `(.L_x_231) ;  /* 0x00000000000c5947 */ /* 0x000fea0003800000 */
[----:B--2---:R-:W1:Y:S02]  /*5850*/  LDG.E.U8 R155, desc[UR36][R8.64+0xc8] ;  /* 0x0000c824089b7981 */ /* 0x004e64000c1e1100 */
[----:B-1----:R-:W-:-:S05]  /*5860*/  PRMT R3, R155, 0x8880, RZ ;  /* 0x000088809b037816 */ /* 0x002fca00000000ff */
[----:B------:R-:W-:-:S07]  /*5870*/  IMAD R12, R3, R154, RZ ;  /* 0x0000009a030c7224 */ /* 0x000fce00078e02ff */
.L_x_231:
[----:B------:R-:W-:Y:S05]  /*5880*/  BSYNC B1 ;  /* 0x0000000000017941 */ /* 0x000fea0003800000 */
.L_x_230:
[----:B-1----:R-:W-:Y:S01]  /*5890*/  @!P5 IMAD R3, R124, R153, R12 ;  /* 0x000000997c03d224 */ /* 0x002fe200078e020c */
[----:B------:R-:W-:Y:S04]  /*58a0*/  BSSY B1, `(.L_x_232) ;  /* 0x0000006000017945 */ /* 0x000fe80003800000 */
[----:B------:R1:W-:Y:S01]  /*58b0*/  @!P5 STG.E.U8 desc[UR36][R4.64+0xc8], R3 ;  /* 0x0000c8030400d986 */ /* 0x0003e2000c101124 */
[----:B------:R-:W-:Y:S05]  /*58c0*/  @P2 BRA `(.L_x_233) ;  /* 0x00000000000c2947 */ /* 0x000fea0003800000 */
[----:B--2---:R-:W1:Y:S02]  /*58d0*/  LDG.E.U8 R155, desc[UR36][R8.64+0xc9] ;  /* 0x0000c924089b7981 */ /* 0x004e64000c1e1100 */
[----:B-1----:R-:W-:-:S05]  /*58e0*/  PRMT R3, R155, 0x8880, RZ ;  /* 0x000088809b037816 */ /* 0x002fca00000000ff */
[----:B------:R-:W-:-:S07]  /*58f0*/  IMAD R12, R3, R154, RZ ;  /* 0x0000009a030c7224 */ /* 0x000fce00078e02ff */
.L_x_233:
[----:B------:R-:W-:Y:S05]  /*5900*/  BSYNC B1 ;  /* 0x0000000000017941 */ /* 0x000fea0003800000 */
.L_x_232:
        /* <DEDUP_REMOVED lines=11> */
.L_x_235:
[----:B------:R-:W-:Y:S05]  /*59c0*/  BSYNC B1 ;  /* 0x0000000000017941 */ /* 0x000fea0003800000 */
.L_x_234:
[----:B-1----:R-:W-:Y:S01]  /*59d0*/  @!P4 IMAD R3, R126, R153, R12 ;  /* 0x000000997e03c224 */ /* 0x002fe200078e020c */
[----:B------:R-:W-:Y:S04]  /*59e0*/  BSSY B1, `(.L_x_236) ;  /* 0x0000006000017945 */ /* 0x000fe80003800000 */
[----:B------:R1:W-:Y:S01]  /*59f0*/  @!P4 STG.E.U8 desc[UR36][R6.64+0xc8], R3 ;  /* 0x0000c8030600c986 */ /* 0x0003e2000c101124 */
[----:B------:R-:W-:Y:S05]  /*5a00*/  @P3 BRA `(.L_x_237) ;  /* 0x00000000000c3947 */ /* 0x000fea0003800000 */
[----:B--2---:R-:W1:Y:S02]  /*5a10*/  LDG.E.U8 R155, desc[UR36][R10.64+0xc9] ;  /* 0x0000c9240a9b7981 */ /* 0x004e64000c1e1100 */
[----:B-1----:R-:W-:-:S05]  /*5a20*/  PRMT R3, R155, 0x8880, RZ ;  /* 0x000088809b037816 */ /* 0x002fca00000000ff */
[----:B------:R-:W-:-:S07]  /*5a30*/  IMAD R12, R3, R154, RZ ;  /* 0x0000009a030c7224 */ /* 0x000fce00078e02ff */
.L_x_237:
[----:B------:R-:W-:Y:S05]  /*5a40*/  BSYNC B1 ;  /* 0x0000000000017941 */ /* 0x000fea0003800000 */
.L_x_236:
[----:B------:R-:W-:Y:S01]  /*5a50*/  @!P3 IMAD R127, R127, R153, R12 ;  /* 0x000000997f7fb224 */ /* 0x000fe200078e020c */
[----:B------:R-:W-:Y:S04]  /*5a60*/  BSSY B1, `(.L_x_238) ;  /* 0x0000006000017945 */ /* 0x000fe80003800000 */
[----:B------:R0:W-:Y:S01]  /*5a70*/  @!P3 STG.E.U8 desc[UR36][R6.64+0xc9], R127 ;  /* 0x0000c97f0600b986 */ /* 0x0001e2000c101124 */
[----:B------:R-:W-:Y:S05]  /*5a80*/  @P5 BRA `(.L_x_239) ;  /* 0x00000000000c5947 */ /* 0x000fea0003800000 */
[----:B--2---:R-:W1:Y:S02]  /*5a90*/  LDG.E.U8 R155, desc[UR36][R8.64+0xd0] ;  /* 0x0000d024089b7981 */ /* 0x004e64000c1e1100 */
[----:B-1----:R-:W-:-:S05]  /*5aa0*/  PRMT R3, R155, 0x8880, RZ ;  /* 0x000088809b037816 */ /* 0x002fca00000000ff */
[----:B------:R-:W-:-:S07]  /*5ab0*/  IMAD R12, R3, R154, RZ ;  /* 0x0000009a030c7224 */ /* 0x000fce00078e02ff */
.L_x_239:
[----:B------:R-:W-:Y:S05]  /*5ac0*/  BSYNC B1 ;  /* 0x0000000000017941 */ /* 0x000fea0003800000 */
.L_x_238:
[----:B-1----:R-:W-:Y:S01]  /*5ad0*/  @!P5 IMAD R3, R128, R153, R12 ;  /* 0x000000998003d224 */ /* 0x002fe200078e020c */
[----:B------:R-:W-:Y:S04]  /*5ae0*/  BSSY B1, `(.L_x_240) ;  /* 0x0000006000017945 */ /* 0x000fe80003800000 */
[----:B------:R1:W-:Y:S01]  /*5af0*/  @!P5 STG.E.U8 desc[UR36][R4.64+0xd0], R3 ;  /* 0x0000d0030400d986 */ /* 0x0003e2000c101124 */
[----:B------:R-:W-:Y:S05]  /*5b00*/  @P2 BRA `(.L_x_241) ;  /* 0x00000000000c2947 */ /* 0x000fea0003800000 */
[----:B--2---:R-:W1:Y:S02]  /*5b10*/  LDG.E.U8 R155, desc[UR36][R8.64+0xd1] ;  /* 0x0000d124089b7981 */ /* 0x004e64000c1e1100 */
[----:B-1----:R-:W-:-:S05]  /*5b20*/  PRMT R3, R155, 0x8880, RZ ;  /* 0x000088809b037816 */ /* 0x002fca00000000ff */
[----:B------:R-:W-:-:S07]  /*5b30*/  IMAD R12, R3, R154, RZ ;  /* 0x0000009a030c7224 */ /* 0x000fce00078e02ff */
.L_x_241:
[----:B------:R-:W-:Y:S05]  /*5b40*/  BSYNC B1 ;  /* 0x0000000000017941 */ /* 0x000fea0003800000 */
.L_x_240:
        /* <DEDUP_REMOVED lines=11> */
.L_x_243:
[----:B------:R-:W-:Y:S05]  /*5c00*/  BSYNC B1 ;  /* 0x0000000000017941 */ /* 0x000fea0003800000 */
.L_x_242:
[----:B-1----:R-:W-:Y:S01]  /*5c10*/  @!P4 IMAD R3, R130, R153, R12 ;  /* 0x000000998203c224 */ /* 0x002fe200078e020c */
[----:B------:R-:W-:Y:S04]  /*5c20*/  BSSY B1, `(.L_x_244) ;  /* 0x0000006000017945 */ /* 0x000fe80003800000 */
[----:B------:R1:W-:Y:S01]  /*5c30*/  @!P4 STG.E.U8 desc[UR36][R6.64+0xd0], R3 ;  /* 0x0000d0030600c986 */ /* 0x0003e2000c101124 */
[----:B------:R-:W-:Y:S05]  /*5c40*/  @P3 BRA `(.L_x_245) ;  /* 0x00000000000c3947 */ /* 0x000fea0003800000 */
[----:B--2---:R-:W1:Y:S02]  /*5c50*/  LDG.E.U8 R155, desc[UR36][R10.64+0xd1] ;  /* 0x0000d1240a9b7981 */ /* 0x004e64000c1e1100 */
[----:B-1----:R-:W-:-:S05]  /*5c60*/  PRMT R3, R155, 0x8880, RZ ;  /* 0x000088809b037816 */ /* 0x002fca00000000ff */
[----:B------:R-:W-:-:S07]  /*5c70*/  IMAD R12, R3, R154, RZ ;  /* 0x0000009a030c7224 */ /* 0x000fce00078e02ff */
.L_x_245:
[----:B------:R-:W-:Y:S05]  /*5c80*/  BSYNC B1 ;  /* 0x0000000000017941 */ /* 0x000fea0003800000 */
.L_x_244:
[----:B------:R-:W-:Y:S01]  /*5c90*/  @!P3 IMAD R131, R131, R153, R12 ;  /* 0x000000998383b224 */ /* 0x000fe200078e020c */
[----:B------:R-:W-:Y:S04]  /*5ca0*/  BSSY B1, `(.L_x_246) ;  /* 0x0000006000017945 */ /* 0x000fe80003800000 */
[----:B------:R0:W-:Y:S01]  /*5cb0*/  @!P3 STG.E.U8 desc[UR36][R6.64+0xd1], R131 ;  /* 0x0000d1830600b986 */ /* 0x0001e2000c101124 */
[----:B------:R-:W-:Y:S05]  /*5cc0*/  @P5 BRA `(.L_x_247) ;  /* 0x00000000000c5947 */ /* 0x000fea0003800000 */
[----:B--2---:R-:W1:Y:S02]  /*5cd0*/  LDG.E.U8 R155, desc[UR36][R8.64+0xd8] ;  /* 0x0000d824089b7981 */ /* 0x004e64000c1e1100 */
[----:B-1----:R-:W-:-:S05]  /*5ce0*/  PRMT R3, R155, 0x8880, RZ ;  /* 0x000088809b037816 */ /* 0x002fca00000000ff */
[----:B------:R-:W-:-:S07]  /*5cf0*/  IMAD R12, R3, R154, RZ ;  /* 0x0000009a030c7224 */ /* 0x000fce00078e02ff */
.L_x_247:
[----:B------:R-:W-:Y:S05]  /*5d00*/  BSYNC B1 ;  /* 0x0000000000017941 */ /* 0x000fea0003800000 */
.L_x_246:
[----:B-1----:R-:W-:Y:S01]  /*5d10*/  @!P5 IMAD R3, R132, R153, R12 ;  /* 0x000000998403d224 */ /* 0x002fe200078e020c */
[----:B------:R-:W-:Y:S04]  /*5d20*/  BSSY B1, `(.L_x_248) ;  /* 0x0000006000017945 */ /* 0x000fe80003800000 */
[----:B------:R1:W-:Y:S01]  /*5d30*/  @!P5 STG.E.U8 desc[UR36][R4.64+0xd8], R3 ;  /* 0x0000d8030400d986 */ /* 0x0003e2000c101124 */
[----:B------:R-:W-:Y:S05]  /*5d40*/  @P2 BRA `(.L_x_249) ;  /* 0x00000000000c2947 */ /* 0x000fea0003800000 */
[----:B--2---:R-:W1:Y:S02]  /*5d50*/  LDG.E.U8 R155, desc[UR36][R8.64+0xd9] ;  /* 0x0000d924089b7981 */ /* 0x004e64000c1e1100 */
[----:B-1----:R-:W-:-:S05]  /*5d60*/  PRMT R3, R155, 0x8880, RZ ;  /* 0x000088809b037816 */ /* 0x002fca00000000ff */
[----:B------:R-:W-:-:S07]  /*5d70*/  IMAD R12, R3, R154, RZ ;  /* 0x0000009a030c7224 */ /* 0x000fce00078e02ff */
.L_x_249:
[----:B------:R-:W-:Y:S05]  /*5d80*/  BSYNC B1 ;  /* 0x0000000000017941 */ /* 0x000fea0003800000 */
.L_x_248:
        /* <DEDUP_REMOVED lines=11> */
.L_x_251:
[----:B------:R-:W-:Y:S05]  /*5e40*/  BSYNC B1 ;  /* 0x0000000000017941 */ /* 0x000fea0003800000 */
.L_x_250:
[----:B-1----:R-:W-:Y:S01]  /*5e50*/  @!P4 IMAD R3, R134, R153, R12 ;  /* 0x000000998603c224 */ /* 0x002fe200078e020c */
[----:B------:R-:W-:Y:S04]  /*5e60*/  BSSY B1, `(.L_x_252) ;  /* 0x0000006000017945 */ /* 0x000fe80003800000 */
[----:B------:R1:W-:Y:S01]  /*5e70*/  @!P4 STG.E.U8 desc[UR36][R6.64+0xd8], R3 ;  /* 0x0000d8030600c986 */ /* 0x0003e2000c101124 */
[----:B------:R-:W-:Y:S05]  /*5e80*/  @P3 BRA `(.L_x_253) ;  /* 0x00000000000c3947 */ /* 0x000fea0003800000 */
[----:B--2---:R-:W1:Y:S02]  /*5e90*/  LDG.E.U8 R155, desc[UR36][R10.64+0xd9] ;  /* 0x0000d9240a9b7981 */ /* 0x004e64000c1e1100 */
[----:B-1----:R-:W-:-:S05]  /*5ea0*/  PRMT R3, R155, 0x8880, RZ ;  /* 0x000088809b037816 */ /* 0x002fca00000000ff */
[----:B------:R-:W-:-:S07]  /*5eb0*/  IMAD R12, R3, R154, RZ ;  /* 0x0000009a030c7224 */ /* 0x000fce00078e02ff */
.L_x_253:
[----:B------:R-:W-:Y:S05]  /*5ec0*/  BSYNC B1 ;  /* 0x0000000000017941 */ /* 0x000fea0003800000 */
.L_x_252:
[----:B------:R-:W-:Y:S01]  /*5ed0*/  @!P3 IMAD R135, R135, R153, R12 ;  /* 0x000000998787b224 */ /* 0x000fe200078e020c */
[----:B------:R-:W-:Y:S04]  /*5ee0*/  BSSY B1, `(.L_x_254) ;  /* 0x0000006000017945 */ /* 0x000fe80003800000 */
[----:B------:R0:W-:Y:S01]  /*5ef0*/  @!P3 STG.E.U8 desc[UR36][R6.64+0xd9], R135 ;  /* 0x0000d9870600b986 */ /* 0x0001e2000c101124 */
[----:B------:R-:W-:Y:S05]  /*5f00*/  @P5 BRA `(.L_x_255) ;  /* 0x00000000000c5947 */ /* 0x000fea0003800000 */
[----:B--2---:R-:W1:Y:S02]  /*5f10*/  LDG.E.U8 R155, desc[UR36][R8.64+0xe0] ;  /* 0x0000e024089b7981 */ /* 0x004e64000c1e1100 */
[----:B-1----:R-:W-:-:S05]  /*5f20*/  PRMT R3, R155, 0x8880, RZ ;  /* 0x000088809b037816 */ /* 0x002fca00000000ff */
[----:B------:R-:W-:-:S07]  /*5f30*/  IMAD R12, R3, R154, RZ ;  /* 0x0000009a030c7224 */ /* 0x000fce00078e02ff */
.L_x_255:
[----:B------:R-:W-:Y:S05]  /*5f40*/  BSYNC B1 ;  /* 0x0000000000017941 */ /* 0x000fea0003800000 */
.L_x_254:
[----:B-1----:R-:W-:Y:S01]  /*5f50*/  @!P5 IMAD R3, R136, R153, R12 ;  /* 0x000000998803d224 */ /* 0x002fe200078e020c */
[----:B------:R-:W-:Y:S04]  /*5f60*/  BSSY B1, `(.L_x_256) ;  /* 0x0000006000017945 */ /* 0x000fe80003800000 */
[----:B------:R1:W-:Y:S01]  /*5f70*/  @!P5 STG.E.U8 desc[UR36][R4.64+0xe0], R3 ;  /* 0x0000e0030400d986 */ /* 0x0003e2000c101124 */
[----:B------:R-:W-:Y:S05]  /*5f80*/  @P2 BRA `(.L_x_257) ;  /* 0x00000000000c2947 */ /* 0x000fea0003800000 */
[----:B--2---:R-:W1:Y:S02]  /*5f90*/  LDG.E.U8 R155, desc[UR36][R8.64+0xe1] ;  /* 0x0000e124089b7981 */ /* 0x004e64000c1e1100 */
[----:B-1----:R-:W-:-:S05]  /*5fa0*/  PRMT R3, R155, 0x8880, RZ ;  /* 0x000088809b037816 */ /* 0x002fca00000000ff */
[----:B------:R-:W-:-:S07]  /*5fb0*/  IMAD R12, R3, R154, RZ ;  /* 0x0000009a030c7224 */ /* 0x000fce00078e02ff */
.L_x_257:
[----:B------:R-:W-:Y:S05]  /*5fc0*/  BSYNC B1 ;  /* 0x0000000000017941 */ /* 0x000fea0003800000 */
.L_x_256:
        /* <DEDUP_REMOVED lines=11> */
.L_x_259:
[----:B------:R-:W-:Y:S05]  /*6080*/  BSYNC B1 ;  /* 0x0000000000017941 */ /* 0x000fea0003800000 */
.L_x_258:
[----:B-1----:R-:W-:Y:S01]  /*6090*/  @!P4 IMAD R3, R138, R153, R12 ;  /* 0x000000998a03c224 */ /* 0x002fe200078e020c */
[----:B------:R-:W-:Y:S04]  /*60a0*/  BSSY B1, `(.L_x_260) ;  /* 0x0000006000017945 */ /* 0x000fe80003800000 */
[----:B------:R1:W-:Y:S01]  /*60b0*/  @!P4 STG.E.U8 desc[UR36][R6.64+0xe0], R3 ;  /* 0x0000e0030600c986 */ /* 0x0003e2000c101124 */
[----:B------:R-:W-:Y:S05]  /*60c0*/  @P3 BRA `(.L_x_261) ;  /* 0x00000000000c3947 */ /* 0x000fea0003800000 */
[----:B--2---:R-:W1:Y:S02]  /*60d0*/  LDG.E.U8 R155, desc[UR36][R10.64+0xe1] ;  /* 0x0000e1240a9b7981 */ /* 0x004e64000c1e1100 */
[----:B-1----:R-:W-:-:S05]  /*60e0*/  PRMT R3, R155, 0x8880, RZ ;  /* 0x000088809b037816 */ /* 0x002fca00000000ff */
[----:B------:R-:W-:-:S07]  /*60f0*/  IMAD R12, R3, R154, RZ ;  /* 0x0000009a030c7224 */ /* 0x000fce00078e02ff */
.L_x_261:
[----:B------:R-:W-:Y:S05]  /*6100*/  BSYNC B1 ;  /* 0x0000000000017941 */ /* 0x000fea0003800000 */
.L_x_260:
[----:B------:R-:W-:Y:S01]  /*6110*/  @!P3 IMAD R139, R139, R153, R12 ;  /* 0x000000998b8bb224 */ /* 0x000fe200078e020c */
[----:B------:R-:W-:Y:S04]  /*6120*/  BSSY B1, `(.L_x_262) ;  /* 0x0000006000017945 */ /* 0x000fe80003800000 */
[----:B------:R0:W-:Y:S01]  /*6130*/  @!P3 STG.E.U8 desc[UR36][R6.64+0xe1], R139 ;  /* 0x0000e18b0600b986 */ /* 0x0001e2000c101124 */
[----:B------:R-:W-:Y:S05]  /*6140*/  @P5 BRA `(.L_x_263) ;  /* 0x00000000000c5947 */ /* 0x000fea0003800000 */
[----:B--2---:R-:W1:Y:S02]  /*6150*/  LDG.E.U8 R155, desc[UR36][R8.64+0xe8] ;  /* 0x0000e824089b7981 */ /* 0x004e64000c1e1100 */
[----:B-1----:R-:W-:-:S05]  /*6160*/  PRMT R3, R155, 0x8880, RZ ;  /* 0x000088809b037816 */ /* 0x002fca00000000ff */
[----:B------:R-:W-:-:S07]  /*6170*/  IMAD R12, R3, R154, RZ ;  /* 0x0000009a030c7224 */ /* 0x000fce00078e02ff */
.L_x_263:
[----:B------:R-:W-:Y:S05]  /*6180*/  BSYNC B1 ;  /* 0x0000000000017941 */ /* 0x000fea0003800000 */
.L_x_262:
[----:B-1----:R-:W-:Y:S01]  /*6190*/  @!P5 IMAD R3, R140, R153, R12 ;  /* 0x000000998c03d224 */ /* 0x002fe200078e020c */
[----:B------:R-:W-:Y:S04]  /*61a0*/  BSSY B1, `(.L_x_264) ;  /* 0x0000006000017945 */ /* 0x000fe80003800000 */
[----:B------:R1:W-:Y:S01]  /*61b0*/  @!P5 STG.E.U8 desc[UR36][R4.64+0xe8], R3 ;  /* 0x0000e8030400d986 */ /* 0x0003e2000c101124 */
[----:B------:R-:W-:Y:S05]  /*61c0*/  @P2 BRA `(.L_x_265) ;  /* 0x00000000000c2947 */ /* 0x000fea0003800000 */
[----:B--2---:R-:W1:Y:S02]  /*61d0*/  LDG.E.U8 R155, desc[UR36][R8.64+0xe9] ;  /* 0x0000e924089b7981 */ /* 0x004e64000c1e1100 */
[----:B-1----:R-:W-:-:S05]  /*61e0*/  PRMT R3, R155, 0x8880, RZ ;  /* 0x000088809b037816 */ /* 0x002fca00000000ff */
[----:B------:R-:W-:-:S07]  /*61f0*/  IMAD R12, R3, R154, RZ ;  /* 0x0000009a030c7224 */ /* 0x000fce00078e02ff */
.L_x_265:
[----:B------:R-:W-:Y:S05]  /*6200*/  BSYNC B1 ;  /* 0x0000000000017941 */ /* 0x000fea0003800000 */
.L_x_264:
        /* <DEDUP_REMOVED lines=11> */
.L_x_267:
[----:B------:R-:W-:Y:S05]  /*62c0*/  BSYNC B1 ;  /* 0x0000000000017941 */ /* 0x000fea0003800000 */
.L_x_266:
[----:B-1----:R-:W-:Y:S01]  /*62d0*/  @!P4 IMAD R3, R142, R153, R12 ;  /* 0x000000998e03c224 */ /* 0x002fe200078e020c */
[----:B------:R-:W-:Y:S04]  /*62e0*/  BSSY B1, `(.L_x_268) ;  /* 0x0000006000017945 */ /* 0x000fe80003800000 */
[----:B------:R1:W-:Y:S01]  /*62f0*/  @!P4 STG.E.U8 desc[UR36][R6.64+0xe8], R3 ;  /* 0x0000e8030600c986 */ /* 0x0003e2000c101124 */
[----:B------:R-:W-:Y:S05]  /*6300*/  @P3 BRA `(.L_x_269) ;  /* 0x00000000000c3947 */ /* 0x000fea0003800000 */
[----:B--2---:R-:W1:Y:S02]  /*6310*/  LDG.E.U8 R155, desc[UR36][R10.64+0xe9] ;  /* 0x0000e9240a9b7981 */ /* 0x004e64000c1e1100 */
[----:B-1----:R-:W-:-:S05]  /*6320*/  PRMT R3, R155, 0x8880, RZ ;  /* 0x000088809b037816 */ /* 0x002fca00000000ff */
[----:B------:R-:W-:-:S07]  /*6330*/  IMAD R12, R3, R154, RZ ;  /* 0x0000009a030c7224 */ /* 0x000fce00078e02ff */
.L_x_269:
[----:B------:R-:W-:Y:S05]  /*6340*/  BSYNC B1 ;  /* 0x0000000000017941 */ /* 0x000fea0003800000 */
.L_x_268:
[----:B------:R-:W-:Y:S01]  /*6350*/  @!P3 IMAD R143, R143, R153, R12 ;  /* 0x000000998f8fb224 */ /* 0x000fe200078e020c */
[----:B------:R-:W-:Y:S04]  /*6360*/  BSSY B1, `(.L_x_270) ;  /* 0x0000006000017945 */ /* 0x000fe80003800000 */
[----:B------:R0:W-:Y:S01]  /*6370*/  @!P3 STG.E.U8 desc[UR36][R6.64+0xe9], R143 ;  /* 0x0000e98f0600b986 */ /* 0x0001e2000c101124 */
[----:B------:R-:W-:Y:S05]  /*6380*/  @P5 BRA `(.L_x_271) ;  /* 0x00000000000c5947 */ /* 0x000fea0003800000 */
[----:B--2---:R-:W1:Y:S02]  /*6390*/  LDG.E.U8 R155, desc[UR36][R8.64+0xf0] ;  /* 0x0000f024089b7981 */ /* 0x004e64000c1e1100 */
[----:B-1----:R-:W-:-:S05]  /*63a0*/  PRMT R3, R155, 0x8880, RZ ;  /* 0x000088809b037816 */ /* 0x002fca00000000ff */
[----:B------:R-:W-:-:S07]  /*63b0*/  IMAD R12, R3, R154, RZ ;  /* 0x0000009a030c7224 */ /* 0x000fce00078e02ff */
.L_x_271:
[----:B------:R-:W-:Y:S05]  /*63c0*/  BSYNC B1 ;  /* 0x0000000000017941 */ /* 0x000fea0003800000 */
.L_x_270:
[----:B-1----:R-:W-:Y:S01]  /*63d0*/  @!P5 IMAD R3, R144, R153, R12 ;  /* 0x000000999003d224 */ /* 0x002fe200078e020c */
[----:B------:R-:W-:Y:S04]  /*63e0*/  BSSY B1, `(.L_x_272) ;  /* 0x0000006000017945 */ /* 0x000fe80003800000 */
[----:B------:R1:W-:Y:S01]  /*63f0*/  @!P5 STG.E.U8 desc[UR36][R4.64+0xf0], R3 ;  /* 0x0000f0030400d986 */ /* 0x0003e2000c101124 */
[----:B------:R-:W-:Y:S05]  /*6400*/  @P2 BRA `(.L_x_273) ;  /* 0x00000000000c2947 */ /* 0x000fea0003800000 */
[----:B--2---:R-:W1:Y:S02]  /*6410*/  LDG.E.U8 R155, desc[UR36][R8.64+0xf1] ;  /* 0x0000f124089b7981 */ /* 0x004e64000c1e1100 */
[----:B-1----:R-:W-:-:S05]  /*6420*/  PRMT R3, R155, 0x8880, RZ ;  /* 0x000088809b037816 */ /* 0x002fca00000000ff */
[----:B------:R-:W-:-:S07]  /*6430*/  IMAD R12, R3, R154, RZ ;  /* 0x0000009a030c7224 */ /* 0x000fce00078e02ff */
.L_x_273:
[----:B------:R-:W-:Y:S05]  /*6440*/  BSYNC B1 ;  /* 0x0000000000017941 */ /* 0x000fea0003800000 */
.L_x_272:
[C---:B------:R-:W-:Y:S01]  /*6450*/  ISETP.LT.OR P4, PT, R0.reuse, 0xf1, !P0 ;  /* 0x000000f10000780c */ /* 0x040fe20004781670 */
[----:B------:R-:W-:Y:S01]  /*6460*/  @!P2 IMAD R145, R145, R153, R12 ;  /* 0x000000999191a224 */ /* 0x000fe200078e020c */
[----:B------:R-:W-:Y:S01]  /*6470*/  BSSY B1, `(.L_x_274) ;  /* 0x000000a000017945 */ /* 0x000fe20003800000 */
[C---:B------:R-:W-:Y:S02]  /*6480*/  ISETP.LT.OR P3, PT, R0.reuse, 0xf2, !P0 ;  /* 0x000000f20000780c */ /* 0x040fe40004761670 */
        /* <DEDUP_REMOVED lines=8> */
.L_x_275:
[----:B------:R-:W-:Y:S05]  /*6510*/  BSYNC B1 ;  /* 0x0000000000017941 */ /* 0x000fea0003800000 */
.L_x_274:
[----:B-1----:R-:W-:Y:S01]  /*6520*/  @!P4 IMAD R3, R146, R153, R12 ;  /* 0x000000999203c224 */ /* 0x002fe200078e020c */
[----:B------:R-:W-:Y:S04]  /*6530*/  BSSY B1, `(.L_x_276) ;  /* 0x0000006000017945 */ /* 0x000fe80003800000 */
[----:B------:R1:W-:Y:S01]  /*6540*/  @!P4 STG.E.U8 desc[UR36][R6.64+0xf0], R3 ;  /* 0x0000f0030600c986 */ /* 0x0003e2000c101124 */
[----:B------:R-:W-:Y:S05]  /*6550*/  @P3 BRA `(.L_x_277) ;  /* 0x00000000000c3947 */ /* 0x000fea0003800000 */
[----:B--2---:R-:W1:Y:S02]  /*6560*/  LDG.E.U8 R155, desc[UR36][R10.64+0xf1] ;  /* 0x0000f1240a9b7981 */ /* 0x004e64000c1e1100 */
[----:B-1----:R-:W-:-:S05]  /*6570*/  PRMT R3, R155, 0x8880, RZ ;  /* 0x000088809b037816 */ /* 0x002fca00000000ff */
[----:B------:R-:W-:-:S07]  /*6580*/  IMAD R12, R3, R154, RZ ;  /* 0x0000009a030c7224 */ /* 0x000fce00078e02ff */
.L_x_277:
[----:B------:R-:W-:Y:S05]  /*6590*/  BSYNC B1 ;  /* 0x0000000000017941 */ /* 0x000fea0003800000 */
.L_x_276:
[----:B------:R-:W-:Y:S01]  /*65a0*/  @!P3 IMAD R147, R147, R153, R12 ;  /* 0x000000999393b224 */ /* 0x000fe200078e020c */
[----:B------:R-:W-:Y:S04]  /*65b0*/  BSSY B1, `(.L_x_278) ;  /* 0x0000006000017945 */ /* 0x000fe80003800000 */
[----:B------:R0:W-:Y:S01]  /*65c0*/  @!P3 STG.E.U8 desc[UR36][R6.64+0xf1], R147 ;  /* 0x0000f1930600b986 */ /* 0x0001e2000c101124 */
[----:B------:R-:W-:Y:S05]  /*65d0*/  @P2 BRA `(.L_x_279) ;  /* 0x00000000000c2947 */ /* 0x000fea0003800000 */
[----:B--2---:R-:W1:Y:S02]  /*65e0*/  LDG.E.U8 R155, desc[UR36][R8.64+0xf8] ;  /* 0x0000f824089b7981 */ /* 0x004e64000c1e1100 */
[----:B-1----:R-:W-:-:S05]  /*65f0*/  PRMT R3, R155, 0x8880, RZ ;  /* 0x000088809b037816 */ /* 0x002fca00000000ff */
[----:B------:R-:W-:-:S07]  /*6600*/  IMAD R12, R3, R154, RZ ;  /* 0x0000009a030c7224 */ /* 0x000fce00078e02ff */
.L_x_279:
[----:B------:R-:W-:Y:S05]  /*6610*/  BSYNC B1 ;  /* 0x0000000000017941 */ /* 0x000fea0003800000 */
.L_x_278:
[----:B-1----:R-:W-:Y:S01]  /*6620*/  @!P2 IMAD R3, R148, R153, R12 ;  /* 0x000000999403a224 */ /* 0x002fe200078e020c */
[----:B------:R-:W-:Y:S04]  /*6630*/  BSSY B1, `(.L_x_280) ;  /* 0x0000006000017945 */ /* 0x000fe80003800000 */
[----:B------:R1:W-:Y:S01]  /*6640*/  @!P2 STG.E.U8 desc[UR36][R4.64+0xf8], R3 ;  /* 0x0000f8030400a986 */ /* 0x0003e2000c101124 */
[----:B------:R-:W-:Y:S05]  /*6650*/  @P1 BRA `(.L_x_281) ;  /* 0x00000000000c1947 */ /* 0x000fea0003800000 */
[----:B--2---:R-:W1:Y:S02]  /*6660*/  LDG.E.U8 R155, desc[UR36][R8.64+0xf9] ;  /* 0x0000f924089b7981 */ /* 0x004e64000c1e1100 */
[----:B-1----:R-:W-:-:S05]  /*6670*/  PRMT R3, R155, 0x8880, RZ ;  /* 0x000088809b037816 */ /* 0x002fca00000000ff */
[----:B------:R-:W-:-:S07]  /*6680*/  IMAD R12, R3, R154, RZ ;  /* 0x0000009a030c7224 */ /* 0x000fce00078e02ff */
.L_x_281:
[----:B------:R-:W-:Y:S05]  /*6690*/  BSYNC B1 ;  /* 0x0000000000017941 */ /* 0x000fea0003800000 */
.L_x_280:
[----:B------:R-:W-:Y:S01]  /*66a0*/  @!P1 IMAD R149, R149, R153, R12 ;  /* 0x0000009995959224 */ /* 0x000fe200078e020c */
[----:B------:R-:W-:Y:S04]  /*66b0*/  BSSY B1, `(.L_x_282) ;  /* 0x0000006000017945 */ /* 0x000fe80003800000 */
[----:B------:R0:W-:Y:S01]  /*66c0*/  @!P1 STG.E.U8 desc[UR36][R4.64+0xf9], R149 ;  /* 0x0000f99504009986 */ /* 0x0001e2000c101124 */
[----:B------:R-:W-:Y:S05]  /*66d0*/  @P5 BRA `(.L_x_283) ;  /* 0x00000000000c5947 */ /* 0x000fea0003800000 */
[----:B--2---:R-:W1:Y:S02]  /*66e0*/  LDG.E.U8 R155, desc[UR36][R10.64+0xf8] ;  /* 0x0000f8240a9b7981 */ /* 0x004e64000c1e1100 */
[----:B-1----:R-:W-:-:S05]  /*66f0*/  PRMT R3, R155, 0x8880, RZ ;  /* 0x000088809b037816 */ /* 0x002fca00000000ff */
[----:B------:R-:W-:-:S07]  /*6700*/  IMAD R12, R3, R154, RZ ;  /* 0x0000009a030c7224 */ /* 0x000fce00078e02ff */
.L_x_283:
[----:B------:R-:W-:Y:S05]  /*6710*/  BSYNC B1 ;  /* 0x0000000000017941 */ /* 0x000fea0003800000 */
.L_x_282:
[----:B-1----:R-:W-:Y:S01]  /*6720*/  @!P5 IMAD R3, R150, R153, R12 ;  /* 0x000000999603d224 */ /* 0x002fe200078e020c */
[----:B------:R-:W-:Y:S01]  /*6730*/  ISETP.LT.OR P0, PT, R0, 0xfa, !P0 ;  /* 0x000000fa0000780c */ /* 0x000fe20004701670 */
[----:B------:R-:W-:Y:S03]  /*6740*/  BSSY B1, `(.L_x_284) ;  /* 0x0000006000017945 */ /* 0x000fe60003800000 */
[----:B------:R1:W-:Y:S09]  /*6750*/  @!P5 STG.E.U8 desc[UR36][R6.64+0xf8], R3 ;  /* 0x0000f8030600d986 */ /* 0x0003f2000c101124 */
[----:B------:R-:W-:Y:S05]  /*6760*/  @P0 BRA `(.L_x_285) ;  /* 0x00000000000c0947 */ /* 0x000fea0003800000 */
[----:B--2---:R-:W1:Y:S02]  /*6770*/  LDG.E.U8 R155, desc[UR36][R10.64+0xf9] ;  /* 0x0000f9240a9b7981 */ /* 0x004e64000c1e1100 */
[----:B-1----:R-:W-:-:S05]  /*6780*/  PRMT R3, R155, 0x8880, RZ ;  /* 0x000088809b037816 */ /* 0x002fca00000000ff */
[----:B------:R-:W-:-:S07]  /*6790*/  IMAD R12, R3, R154, RZ ;  /* 0x0000009a030c7224 */ /* 0x000fce00078e02ff */
.L_x_285:
[----:B------:R-:W-:Y:S05]  /*67a0*/  BSYNC B1 ;  /* 0x0000000000017941 */ /* 0x000fea0003800000 */
.L_x_284:
[----:B------:R-:W-:Y:S01]  /*67b0*/  IMAD R151, R151, R153, R12 ;  /* 0x0000009997977224 */ /* 0x000fe200078e020c */
[----:B------:R-:W-:Y:S06]  /*67c0*/  @P0 BRA `(.L_x_286) ;  /* 0x0000001800100947 */ /* 0x000fec0003800000 */
[----:B------:R0:W-:Y:S01]  /*67d0*/  STG.E.U8 desc[UR36][R6.64+0xf9], R151 ;  /* 0x0000f99706007986 */ /* 0x0001e2000c101124 */
[----:B------:R-:W-:Y:S05]  /*67e0*/  BRA `(.L_x_286) ;  /* 0x0000001800087947 */ /* 0x000fea0003800000 */
.L_x_29:
[C---:B------:R-:W-:Y:S02]  /*67f0*/  ISETP.GE.AND P1, PT, R160.reuse, 0x1, PT ;  /* 0x00000001a000780c */ /* 0x040fe40003f26270 */
[----:B------:R-:W-:Y:S02]  /*6800*/  ISETP.GE.AND P0, PT, R160, 0x9, PT ;  /* 0x00000009a000780c */ /* 0x000fe40003f06270 */
[C---:B------:R-:W-:Y:S02]  /*6810*/  ISETP.LT.OR P4, PT, R0.reuse, 0x1, !P1 ;  /* 0x000000010000780c */ /* 0x040fe40004f81670 */
[C---:B------:R-:W-:Y:S02]  /*6820*/  ISETP.LT.OR P3, PT, R0.reuse, 0x2, !P1 ;  /* 0x000000020000780c */ /* 0x040fe40004f61670 */
[C---:B------:R-:W-:Y:S02]  /*6830*/  ISETP.LT.OR P2, PT, R0.reuse, 0x1, !P0 ;  /* 0x000000010000780c */ /* 0x040fe40004741670 */
[----:B------:R-:W-:-:S07]  /*6840*/  ISETP.LT.OR P5, PT, R0, 0x2, !P0 ;  /* 0x000000020000780c */ /* 0x000fce00047a1670 */
[-C--:B------:R-:W-:Y:S02]  /*6850*/  @!P4 IMAD R3, R24, R153.reuse, RZ ;  /* 0x000000991803c224 */ /* 0x080fe400078e02ff */
[-C--:B------:R-:W-:Y:S02]  /*6860*/  @!P3 IMAD R25, R25, R153.reuse, RZ ;  /* 0x000000991919b224 */ /* 0x080fe400078e02ff */
[-C--:B------:R-:W-:Y:S01]  /*6870*/  @!P2 IMAD R9, R26, R153.reuse, RZ ;  /* 0x000000991a09a224 */ /* 0x080fe200078e02ff */
[----:B------:R0:W-:Y:S01]  /*6880*/  @!P4 STG.E.U8 desc[UR36][R4.64], R3 ;  /* 0x000000030400c986 */ /* 0x0001e2000c101124 */
[C---:B------:R-:W-:Y:S01]  /*6890*/  ISETP.LT.OR P4, PT, R0.reuse, 0x9, !P1 ;  /* 0x000000090000780c */ /* 0x040fe20004f81670 */
[----:B------:R-:W-:Y:S02]  /*68a0*/  @!P5 IMAD R27, R27, R153, RZ ;  /* 0x000000991b1bd224 */ /* 0x000fe400078e02ff */
[----:B------:R-:W-:Y:S01]  /*68b0*/  @!P3 STG.E.U8 desc[UR36][R4.64+0x1], R25 ;  /* 0x000001190400b986 */ /* 0x000fe2000c101124 */
[----:B------:R-:W-:-:S03]  /*68c0*/  ISETP.LT.OR P3, PT, R0, 0xa, !P1 ;  /* 0x0000000a0000780c */ /* 0x000fc60004f61670 */
[----:B------:R1:W-:Y:S01]  /*68d0*/  @!P2 STG.E.U8 desc[UR36][R6.64], R9 ;  /* 0x000000090600a986 */ /* 0x0003e2000c101124 */
[----:B------:R-:W-:-:S03]  /*68e0*/  ISETP.LT.OR P2, PT, R0, 0x9, !P0 ;  /* 0x000000090000780c */ /* 0x000fc60004741670 */
[----:B------:R-:W-:Y:S01]  /*68f0*/  @!P5 STG.E.U8 desc[UR36][R6.64+0x1], R27 ;  /* 0x0000011b0600d986 */ /* 0x000fe2000c101124 */
[----:B------:R-:W-:Y:S01]  /*6900*/  ISETP.LT.OR P5, PT, R0, 0xa, !P0 ;  /* 0x0000000a0000780c */ /* 0x000fe200047a1670 */
[----:B------:R-:W-:-:S04]  /*6910*/  @!P4 IMAD R11, R28, R153, RZ ;  /* 0x000000991c0bc224 */ /* 0x000fc800078e02ff */
[-C--:B------:R-:W-:Y:S01]  /*6920*/  @!P3 IMAD R29, R29, R153.reuse, RZ ;  /* 0x000000991d1db224 */ /* 0x080fe200078e02ff */
[----:B------:R-:W-:Y:S01]  /*6930*/  @!P4 STG.E.U8 desc[UR36][R4.64+0x8], R11 ;  /* 0x0000080b0400c986 */ /* 0x000fe2000c101124 */
[----:B------:R-:W-:Y:S02]  /*6940*/  ISETP.LT.OR P4, PT, R0, 0x11, !P1 ;  /* 0x000000110000780c */ /* 0x000fe40004f81670 */
[-C--:B0-----:R-:W-:Y:S01]  /*6950*/  @!P2 IMAD R3, R30, R153.reuse, RZ ;  /* 0x000000991e03a224 */ /* 0x081fe200078e02ff */
[----:B------:R-:W-:Y:S01]  /*6960*/  @!P3 STG.E.U8 desc[UR36][R4.64+0x9], R29 ;  /* 0x0000091d0400b986 */ /* 0x000fe2000c101124 */
[C---:B------:R-:W-:Y:S02]  /*6970*/  ISETP.LT.OR P3, PT, R0.reuse, 0x12, !P1 ;  /* 0x000000120000780c */ /* 0x040fe40004f61670 */
[----:B------:R-:W-:Y:S01]  /*6980*/  @!P5 IMAD R31, R31, R153, RZ ;  /* 0x000000991f1fd224 */ /* 0x000fe200078e02ff */
[----:B------:R0:W-:Y:S01]  /*6990*/  @!P2 STG.E.U8 desc[UR36][R6.64+0x8], R3 ;  /* 0x000008030600a986 */ /* 0x0001e2000c101124 */
[----:B------:R-:W-:-:S03]  /*69a0*/  ISETP.LT.OR P2, PT, R0, 0x11, !P0 ;  /* 0x000000110000780c */ /* 0x000fc60004741670 */
[----:B------:R-:W-:Y:S01]  /*69b0*/  @!P5 STG.E.U8 desc[UR36][R6.64+0x9], R31 ;  /* 0x0000091f0600d986 */ /* 0x000fe2000c101124 */
[----:B------:R-:W-:Y:S01]  /*69c0*/  ISETP.LT.OR P5, PT, R0, 0x12, !P0 ;  /* 0x000000120000780c */ /* 0x000fe200047a1670 */
[----:B-1----:R-:W-:-:S04]  /*69d0*/  @!P4 IMAD R9, R32, R153, RZ ;  /* 0x000000992009c224 */ /* 0x002fc800078e02ff */
        /* <DEDUP_REMOVED lines=301> */
[----:B------:R1:W-:Y:S01]  /*7cb0*/  @!P4 STG.E.U8 desc[UR36][R4.64+0xd8], R11 ;  /* 0x0000d80b0400c986 */ /* 0x0003e2000c101124 */
        /* <DEDUP_REMOVED lines=13> */
[-C--:B-1----:R-:W-:Y:S01]  /*7d90*/  @!P2 IMAD R11, R138, R153.reuse, RZ ;  /* 0x000000998a0ba224 */ /* 0x082fe200078e02ff */
[----:B------:R-:W-:Y:S01]  /*7da0*/  @!P3 STG.E.U8 desc[UR36][R4.64+0xe1], R137 ;  /* 0x0000e1890400b986 */ /* 0x000fe2000c101124 */
[C---:B------:R-:W-:Y:S02]  /*7db0*/  ISETP.LT.OR P3, PT, R0.reuse, 0xea, !P1 ;  /* 0x000000ea0000780c */ /* 0x040fe40004f61670 */
[----:B------:R-:W-:Y:S01]  /*7dc0*/  @!P5 IMAD R139, R139, R153, RZ ;  /* 0x000000998b8bd224 */ /* 0x000fe200078e02ff */
[----:B------:R1:W-:Y:S01]  /*7dd0*/  @!P2 STG.E.U8 desc[UR36][R6.64+0xe0], R11 ;  /* 0x0000e00b0600a986 */ /* 0x0003e2000c101124 */
[----:B------:R-:W-:-:S03]  /*7de0*/  ISETP.LT.OR P2, PT, R0, 0xe9, !P0 ;  /* 0x000000e90000780c */ /* 0x000fc60004741670 */
[----:B------:R-:W-:Y:S01]  /*7df0*/  @!P5 STG.E.U8 desc[UR36][R6.64+0xe1], R139 ;  /* 0x0000e18b0600d986 */ /* 0x000fe2000c101124 */
[----:B------:R-:W-:Y:S01]  /*7e00*/  ISETP.LT.OR P5, PT, R0, 0xea, !P0 ;  /* 0x000000ea0000780c */ /* 0x000fe200047a1670 */
[----:B0-----:R-:W-:-:S04]  /*7e10*/  @!P4 IMAD R3, R140, R153, RZ ;  /* 0x000000998c03c224 */ /* 0x001fc800078e02ff */
[-C--:B------:R-:W-:Y:S01]  /*7e20*/  @!P3 IMAD R141, R141, R153.reuse, RZ ;  /* 0x000000998d8db224 */ /* 0x080fe200078e02ff */
[----:B------:R0:W-:Y:S01]  /*7e30*/  @!P4 STG.E.U8 desc[UR36][R4.64+0xe8], R3 ;  /* 0x0000e8030400c986 */ /* 0x0001e2000c101124 */
[----:B------:R-:W-:Y:S02]  /*7e40*/  ISETP.LT.OR P4, PT, R0, 0xf2, !P1 ;  /* 0x000000f20000780c */ /* 0x000fe40004f81670 */
[-C--:B---3--:R-:W-:Y:S01]  /*7e50*/  @!P2 IMAD R9, R142, R153.reuse, RZ ;  /* 0x000000998e09a224 */ /* 0x088fe200078e02ff */
[----:B------:R-:W-:Y:S01]  /*7e60*/  @!P3 STG.E.U8 desc[UR36][R4.64+0xe9], R141 ;  /* 0x0000e98d0400b986 */ /* 0x000fe2000c101124 */
[C---:B------:R-:W-:Y:S02]  /*7e70*/  ISETP.LT.OR P3, PT, R0.reuse, 0xf1, !P1 ;  /* 0x000000f10000780c */ /* 0x040fe40004f61670 */
[----:B------:R-:W-:Y:S01]  /*7e80*/  @!P5 IMAD R143, R143, R153, RZ ;  /* 0x000000998f8fd224 */ /* 0x000fe200078e02ff */
[----:B------:R-:W-:Y:S01]  /*7e90*/  @!P2 STG.E.U8 desc[UR36][R6.64+0xe8], R9 ;  /* 0x0000e8090600a986 */ /* 0x000fe2000c101124 */
[----:B------:R-:W-:-:S03]  /*7ea0*/  ISETP.LT.OR P2, PT, R0, 0xf1, !P0 ;  /* 0x000000f10000780c */ /* 0x000fc60004741670 */
[----:B------:R-:W-:Y:S01]  /*7eb0*/  @!P5 STG.E.U8 desc[UR36][R6.64+0xe9], R143 ;  /* 0x0000e98f0600d986 */ /* 0x000fe2000c101124 */
[----:B------:R-:W-:Y:S01]  /*7ec0*/  ISETP.LT.OR P5, PT, R0, 0xf9, !P0 ;  /* 0x000000f90000780c */ /* 0x000fe200047a1670 */
[----:B------:R-:W-:-:S04]  /*7ed0*/  @!P4 IMAD R145, R145, R153, RZ ;  /* 0x000000999191c224 */ /* 0x000fc800078e02ff */
[-C--:B-1----:R-:W-:Y:S01]  /*7ee0*/  @!P3 IMAD R11, R144, R153.reuse, RZ ;  /* 0x00000099900bb224 */ /* 0x082fe200078e02ff */
[----:B------:R-:W-:Y:S01]  /*7ef0*/  @!P4 STG.E.U8 desc[UR36][R4.64+0xf1], R145 ;  /* 0x0000f1910400c986 */ /* 0x000fe2000c101124 */
[C---:B------:R-:W-:Y:S02]  /*7f00*/  ISETP.LT.OR P4, PT, R0.reuse, 0xf2, !P0 ;  /* 0x000000f20000780c */ /* 0x040fe40004781670 */
[C---:B------:R-:W-:Y:S01]  /*7f10*/  ISETP.LT.OR P0, PT, R0.reuse, 0xfa, !P0 ;  /* 0x000000fa0000780c */ /* 0x040fe20004701670 */
[----:B------:R1:W-:Y:S01]  /*7f20*/  @!P3 STG.E.U8 desc[UR36][R4.64+0xf0], R11 ;  /* 0x0000f00b0400b986 */ /* 0x0003e2000c101124 */
[----:B------:R-:W-:Y:S01]  /*7f30*/  ISETP.LT.OR P3, PT, R0, 0xf9, !P1 ;  /* 0x000000f90000780c */ /* 0x000fe20004f61670 */
[----:B0-----:R-:W-:Y:S01]  /*7f40*/  @!P2 IMAD R3, R146, R153, RZ ;  /* 0x000000999203a224 */ /* 0x001fe200078e02ff */
[----:B------:R-:W-:-:S04]  /*7f50*/  ISETP.LT.OR P1, PT, R0, 0xfa, !P1 ;  /* 0x000000fa0000780c */ /* 0x000fc80004f21670 */
[----:B------:R0:W-:Y:S03]  /*7f60*/  @!P2 STG.E.U8 desc[UR36][R6.64+0xf0], R3 ;  /* 0x0000f0030600a986 */ /* 0x0001e6000c101124 */
[-C--:B------:R-:W-:Y:S02]  /*7f70*/  @!P4 IMAD R147, R147, R153.reuse, RZ ;  /* 0x000000999393c224 */ /* 0x080fe400078e02ff */
[-C--:B-1----:R-:W-:Y:S02]  /*7f80*/  @!P5 IMAD R11, R150, R153.reuse, RZ ;  /* 0x00000099960bd224 */ /* 0x082fe400078e02ff */
[-C--:B------:R-:W-:Y:S01]  /*7f90*/  @!P3 IMAD R9, R148, R153.reuse, RZ ;  /* 0x000000999409b224 */ /* 0x080fe200078e02ff */
[----:B------:R0:W-:Y:S01]  /*7fa0*/  @!P4 STG.E.U8 desc[UR36][R6.64+0xf1], R147 ;  /* 0x0000f1930600c986 */ /* 0x0001e2000c101124 */
[-C--:B------:R-:W-:Y:S02]  /*7fb0*/  @!P1 IMAD R149, R149, R153.reuse, RZ ;  /* 0x0000009995959224 */ /* 0x080fe400078e02ff */
[----:B------:R-:W-:Y:S01]  /*7fc0*/  @!P0 IMAD R151, R151, R153, RZ ;  /* 0x0000009997978224 */ /* 0x000fe200078e02ff */
[----:B------:R0:W-:Y:S04]  /*7fd0*/  @!P3 STG.E.U8 desc[UR36][R4.64+0xf8], R9 ;  /* 0x0000f8090400b986 */ /* 0x0001e8000c101124 */
[----:B------:R0:W-:Y:S04]  /*7fe0*/  @!P1 STG.E.U8 desc[UR36][R4.64+0xf9], R149 ;  /* 0x0000f99504009986 */ /* 0x0001e8000c101124 */
[----:B------:R0:W-:Y:S04]  /*7ff0*/  @!P5 STG.E.U8 desc[UR36][R6.64+0xf8], R11 ;  /* 0x0000f80b0600d986 */ /* 0x0001e8000c101124 */
[----:B------:R0:W-:Y:S02]  /*8000*/  @!P0 STG.E.U8 desc[UR36][R6.64+0xf9], R151 ;  /* 0x0000f99706008986 */ /* 0x0001e4000c101124 */
.L_x_286:
[----:B------:R-:W-:Y:S05]  /*8010*/  BSYNC B0 ;  /* 0x0000000000007941 */ /* 0x000fea0003800000 */
.L_x_28:
[----:B------:R-:W-:Y:S01]  /*8020*/  ULDC UR4, c[0x0][0xc] ;  /* 0x0000030000047ab9 */ /* 0x000fe20000000800 */
[----:B------:R-:W-:Y:S01]  /*8030*/  ULDC UR5, c[0x0][0x10] ;  /* 0x0000040000057ab9 */ /* 0x000fe20000000800 */
[----:B01----:R-:W0:Y:S01]  /*8040*/  LDC R3, c[0x0][0x14] ;  /* 0x00000500ff037b82 */ /* 0x003e220000000800 */
[----:B------:R-:W-:Y:S01]  /*8050*/  UIMAD.WIDE.U32 UR4, UR4, UR5, URZ ;  /* 0x00000005040472a5 */ /* 0x000fe2000f8e003f */
[----:B------:R-:W-:Y:S01]  /*8060*/  PRMT R0, RZ, 0x7610, R0 ;  /* 0x00007610ff007816 */ /* 0x000fe20000000000 */
[----:B------:R-:W-:Y:S02]  /*8070*/  IMAD.MOV.U32 R23, RZ, RZ, -0x1 ;  /* 0xffffffffff177424 */ /* 0x000fe400078e00ff */
[----:B------:R-:W-:Y:S02]  /*8080*/  IMAD.MOV.U32 R22, RZ, RZ, -0x1 ;  /* 0xffffffffff167424 */ /* 0x000fe400078e00ff */
[----:B0-----:R-:W-:-:S04]  /*8090*/  IMAD.WIDE.U32 R16, R3, UR4, R16 ;  /* 0x0000000403107c25 */ /* 0x001fc8000f8e0010 */
[----:B------:R-:W-:Y:S01]  /*80a0*/  IMAD R3, R3, UR5, RZ ;  /* 0x0000000503037c24 */ /* 0x000fe2000f8e02ff */
[----:B------:R-:W-:Y:S02]  /*80b0*/  ULDC.64 UR4, c[0x0][0x650] ;  /* 0x0001940000047ab9 */ /* 0x000fe40000000a00 */
[----:B------:R-:W-:Y:S01]  /*80c0*/  ISETP.GE.U32.AND P0, PT, R16, UR4, PT ;  /* 0x0000000410007c0c */ /* 0x000fe2000bf06070 */
[----:B------:R-:W-:-:S05]  /*80d0*/  IMAD.IADD R17, R17, 0x1, R3 ;  /* 0x0000000111117824 */ /* 0x000fca00078e0203 */
[----:B------:R-:W-:-:S13]  /*80e0*/  ISETP.GE.U32.AND.EX P0, PT, R17, UR5, PT, P0 ;  /* 0x0000000511007c0c */ /* 0x000fda000bf06100 */
[----:B------:R-:W-:Y:S05]  /*80f0*/  @P0 BRA `(.L_x_287) ;  /* 0x0000000400640947 */ /* 0x000fea0003800000 */
[----:B------:R-:W0:Y:S01]  /*8100*/  S2R R12, SR_CTAID.X ;  /* 0x00000000000c7919 */ /* 0x000e220000002500 */
[----:B------:R-:W1:Y:S01]  /*8110*/  LDC.64 R10, c[0x0][0x628] ;  /* 0x00018a00ff0a7b82 */ /* 0x000e620000000a00 */
[----:B------:R-:W-:Y:S01]  /*8120*/  ULDC UR4, c[0x0][0x150] ;  /* 0x0000540000047ab9 */ /* 0x000fe20000000800 */
[----:B------:R-:W-:Y:S01]  /*8130*/  IMAD.MOV.U32 R8, RZ, RZ, R16 ;  /* 0x000000ffff087224 */ /* 0x000fe200078e0010 */
[----:B------:R-:W0:Y:S01]  /*8140*/  S2R R23, SR_CTAID.Y ;  /* 0x0000000000177919 */ /* 0x000e220000002600 */
[----:B------:R-:W-:-:S04]  /*8150*/  IMAD.MOV.U32 R9, RZ, RZ, R17 ;  /* 0x000000ffff097224 */ /* 0x000fc800078e0011 */
[----:B------:R-:W2:Y:S08]  /*8160*/  LDC R21, c[0x0][0x144] ;  /* 0x00005100ff157b82 */ /* 0x000eb00000000800 */
[----:B------:R-:W2:Y:S08]  /*8170*/  LDC R0, c[0x0][0x630] ;  /* 0x00018c00ff007b82 */ /* 0x000eb00000000800 */
[----:B------:R-:W2:Y:S01]  /*8180*/  LDC.64 R14, c[0x0][0x620] ;  /* 0x00018800ff0e7b82 */ /* 0x000ea20000000a00 */
[----:B-1----:R-:W-:-:S04]  /*8190*/  ISETP.NE.U32.AND P0, PT, R10, RZ, PT ;  /* 0x000000ff0a00720c */ /* 0x002fc80003f05070 */
[----:B------:R-:W-:Y:S02]  /*81a0*/  ISETP.NE.AND.EX P0, PT, R11, RZ, PT, P0 ;  /* 0x000000ff0b00720c */ /* 0x000fe40003f05300 */
[----:B0-----:R-:W-:-:S05]  /*81b0*/  I2FP.F32.U32 R3, R12 ;  /* 0x0000000c00037245 */ /* 0x001fca0000201000 */
[----:B------:R-:W-:-:S04]  /*81c0*/  FMUL R3, R3, UR4 ;  /* 0x0000000403037c20 */ /* 0x000fc80008400000 */
[----:B------:R0:W1:Y:S02]  /*81d0*/  F2I.U32.TRUNC.NTZ R20, R3 ;  /* 0x0000000300147305 */ /* 0x000064000020f000 */
[----:B------:R-:W-:Y:S05]  /*81e0*/  @!P0 BRA `(.L_x_288) ;  /* 0x0000000000288947 */ /* 0x000fea0003800000 */
[----:B0-----:R-:W0:Y:S02]  /*81f0*/  LDC R3, c[0x0][0x634] ;  /* 0x00018d00ff037b82 */ /* 0x001e240000000800 */
[----:B0-----:R-:W-:-:S05]  /*8200*/  IADD3 R3, P0, R16, R3, RZ ;  /* 0x0000000310037210 */ /* 0x001fca0007f1e0ff */
[----:B------:R-:W-:-:S04]  /*8210*/  IMAD.X R13, RZ, RZ, R17, P0 ;  /* 0x000000ffff0d7224 */ /* 0x000fc800000e0611 */
[----:B---3--:R-:W-:-:S04]  /*8220*/  IMAD.WIDE.U32 R4, R13, R10, RZ ;  /* 0x0000000a0d047225 */ /* 0x008fc800078e00ff */
[----:B----4-:R-:W-:-:S04]  /*8230*/  IMAD.WIDE.U32 R6, P0, R3, R11, R4 ;  /* 0x0000000b03067225 */ /* 0x010fc80007800004 */
[----:B------:R-:W-:-:S04]  /*8240*/  IMAD.WIDE.U32 R4, R3, R10, RZ ;  /* 0x0000000a03047225 */ /* 0x000fc800078e00ff */
[----:B------:R-:W-:Y:S01]  /*8250*/  IMAD.X R9, RZ, RZ, RZ, P0 ;  /* 0x000000ffff097224 */ /* 0x000fe200000e06ff */
[----:B------:R-:W-:Y:S01]  /*8260*/  IADD3 RZ, P0, R5, R6, RZ ;  /* 0x0000000605ff7210 */ /* 0x000fe20007f1e0ff */
[----:B------:R-:W-:-:S04]  /*8270*/  IMAD.MOV.U32 R8, RZ, RZ, R7 ;  /* 0x000000ffff087224 */ /* 0x000fc800078e0007 */
[----:B------:R-:W-:-:S08]  /*8280*/  IMAD.WIDE.U32.X R8, R13, R11, R8, P0 ;  /* 0x0000000b0d087225 */ /* 0x000fd000000e0408 */
.L_x_288:
[----:B----4-:R-:W4:Y:S01]  /*8290*/  LDC.64 R26, c[0x0][0x640] ;  /* 0x00019000ff1a7b82 */ /* 0x010f220000000a00 */
[-CC-:B--2---:R-:W-:Y:S01]  /*82a0*/  SHF.R.U64 R22, R8, R0.reuse, R9.reuse ;  /* 0x0000000008167219 */ /* 0x184fe20000001209 */
[----:B-1----:R-:W-:Y:S01]  /*82b0*/  IMAD.MOV R20, RZ, RZ, -R20 ;  /* 0x000000ffff147224 */ /* 0x002fe200078e0a14 */
[----:B------:R-:W-:Y:S01]  /*82c0*/  SHF.R.U32.HI R0, RZ, R0, R9 ;  /* 0x00000000ff007219 */ /* 0x000fe20000011609 */
[----:B------:R-:W-:Y:S01]  /*82d0*/  ULDC UR4, c[0x0][0x154] ;  /* 0x0000550000047ab9 */ /* 0x000fe20000000800 */
[----:B0-----:R-:W-:Y:S01]  /*82e0*/  IADD3 R3, P0, RZ, -R22, RZ ;  /* 0x80000016ff037210 */ /* 0x001fe20007f1e0ff */
[----:B------:R-:W-:Y:S02]  /*82f0*/  IMAD R21, R21, R20, R12 ;  /* 0x0000001415157224 */ /* 0x000fe400078e020c */
[----:B------:R-:W0:Y:S01]  /*8300*/  LDC R6, c[0x0][0x618] ;  /* 0x00018600ff067b82 */ /* 0x000e220000000800 */
[----:B------:R-:W-:Y:S02]  /*8310*/  IMAD.MOV.U32 R7, RZ, RZ, 0x1 ;  /* 0x00000001ff077424 */ /* 0x000fe400078e00ff */
[----:B---3--:R-:W-:-:S04]  /*8320*/  IMAD.X R5, RZ, RZ, ~R0, P0 ;  /* 0x000000ffff057224 */ /* 0x008fc800000e0e00 */
[-C--:B------:R-:W-:Y:S01]  /*8330*/  IMAD R0, R5, R14.reuse, RZ ;  /* 0x0000000e05007224 */ /* 0x080fe200078e02ff */
[----:B------:R-:W1:Y:S01]  /*8340*/  LDC R8, c[0x0][0x608] ;  /* 0x00018200ff087b82 */ /* 0x000e620000000800 */
[----:B------:R-:W-:-:S04]  /*8350*/  IMAD.WIDE.U32 R4, R3, R14, R16 ;  /* 0x0000000e03047225 */ /* 0x000fc800078e0010 */
[----:B------:R-:W-:Y:S01]  /*8360*/  IMAD R3, R3, R15, R0 ;  /* 0x0000000f03037224 */ /* 0x000fe200078e0200 */
[----:B------:R-:W-:Y:S02]  /*8370*/  I2FP.F32.U32 R0, R23 ;  /* 0x0000001700007245 */ /* 0x000fe40000201000 */
[----:B------:R-:W2:Y:S01]  /*8380*/  LDC R24, c[0x0][0x658] ;  /* 0x00019600ff187b82 */ /* 0x000ea20000000800 */
[----:B------:R-:W-:Y:S01]  /*8390*/  IMAD.IADD R3, R5, 0x1, R3 ;  /* 0x0000000105037824 */ /* 0x000fe200078e0203 */
[----:B----4-:R-:W-:Y:S01]  /*83a0*/  ISETP.NE.U32.AND P0, PT, R26, RZ, PT ;  /* 0x000000ff1a00720c */ /* 0x010fe20003f05070 */
[----:B------:R-:W-:Y:S01]  /*83b0*/  FMUL R0, R0, UR4 ;  /* 0x0000000400007c20 */ /* 0x000fe20008400000 */
[----:B------:R-:W-:Y:S02]  /*83c0*/  IMAD.MOV.U32 R5, RZ, RZ, -0x1 ;  /* 0xffffffffff057424 */ /* 0x000fe400078e00ff */
[----:B------:R-:W-:Y:S01]  /*83d0*/  ISETP.NE.AND.EX P0, PT, R27, RZ, PT, P0 ;  /* 0x000000ff1b00720c */ /* 0x000fe20003f05300 */
[----:B------:R3:W4:Y:S01]  /*83e0*/  F2I.U32.TRUNC.NTZ R13, R0 ;  /* 0x00000000000d7305 */ /* 0x000722000020f000 */
[----:B------:R-:W3:Y:S01]  /*83f0*/  LDC R20, c[0x0][0x148] ;  /* 0x00005200ff147b82 */ /* 0x000ee20000000800 */
[----:B0-----:R-:W-:-:S02]  /*8400*/  SHF.R.U64 R12, R4, R6, R3 ;  /* 0x00000006040c7219 */ /* 0x001fc40000001203 */
[----:B------:R-:W-:-:S05]  /*8410*/  SHF.R.U32.HI R3, RZ, R6, R3 ;  /* 0x00000006ff037219 */ /* 0x000fca0000011603 */
[----:B------:R-:W0:Y:S01]  /*8420*/  LDC R15, c[0x0][0x600] ;  /* 0x00018000ff0f7b82 */ /* 0x000e220000000800 */
[-CC-:B-1----:R-:W-:Y:S02]  /*8430*/  SHF.R.U64 R10, R12, R8.reuse, R3.reuse ;  /* 0x000000080c0a7219 */ /* 0x182fe40000001203 */
[----:B------:R-:W-:-:S05]  /*8440*/  SHF.R.U32.HI R3, RZ, R8, R3 ;  /* 0x00000008ff037219 */ /* 0x000fca0000011603 */
[----:B------:R-:W1:Y:S01]  /*8450*/  LDC R28, c[0x0][0x648] ;  /* 0x00019200ff1c7b82 */ /* 0x000e620000000800 */
[-C--:B--2---:R-:W-:Y:S02]  /*8460*/  SHF.L.U32 R4, R5, R24.reuse, RZ ;  /* 0x0000001805047219 */ /* 0x084fe400000006ff */
[--C-:B------:R-:W-:Y:S02]  /*8470*/  SHF.R.U64 R14, R10, R24, R3.reuse ;  /* 0x000000180a0e7219 */ /* 0x100fe40000001203 */
[----:B------:R-:W-:Y:S02]  /*8480*/  LOP3.LUT R25, RZ, R4, RZ, 0x33, !PT ;  /* 0x00000004ff197212 */ /* 0x000fe400078e33ff */
[-C--:B------:R-:W-:Y:S01]  /*8490*/  SHF.R.U32.HI R5, RZ, R24.reuse, R3 ;  /* 0x00000018ff057219 */ /* 0x080fe20000011603 */
[----:B------:R-:W2:Y:S01]  /*84a0*/  LDC R29, c[0x0][0x638] ;  /* 0x00018e00ff1d7b82 */ /* 0x000ea20000000800 */
[----:B------:R-:W-:Y:S01]  /*84b0*/  SHF.L.U32 R152, R7, R24, RZ ;  /* 0x0000001807987219 */ /* 0x000fe200000006ff */
[----:B------:R-:W-:-:S06]  /*84c0*/  IMAD.MOV.U32 R4, RZ, RZ, R14 ;  /* 0x000000ffff047224 */ /* 0x000fcc00078e000e */
[----:B------:R-:W0:Y:S01]  /*84d0*/  LDC R30, c[0x0][0x610] ;  /* 0x00018400ff1e7b82 */ /* 0x000e220000000800 */
[----:B----4-:R-:W-:Y:S05]  /*84e0*/  @!P0 BRA `(.L_x_289) ;  /* 0x0000000000288947 */ /* 0x010fea0003800000 */
[----:B------:R-:W4:Y:S02]  /*84f0*/  LDC R3, c[0x0][0x64c] ;  /* 0x00019300ff037b82 */ /* 0x000f240000000800 */
[----:B----4-:R-:W-:-:S05]  /*8500*/  IADD3 R3, P0, R14, R3, RZ ;  /* 0x000000030e037210 */ /* 0x010fca0007f1e0ff */
        /* <DEDUP_REMOVED lines=8> */
.L_x_289:
[----:B------:R-:W-:Y:S01]  /*8590*/  ISETP.NE.AND P0, PT, R2, 0x1, PT ;  /* 0x000000010200780c */ /* 0x000fe20003f05270 */
[----:B0-----:R-:W-:Y:S01]  /*85a0*/  VIADD R7, R15, 0xffffffff ;  /* 0xffffffff0f077836 */ /* 0x001fe20000000000 */
[----:B-1-3--:R-:W-:Y:S01]  /*85b0*/  SHF.R.U64 R0, R4, R28, R5 ;  /* 0x0000001c04007219 */ /* 0x00afe20000001205 */
[----:B------:R-:W-:Y:S01]  /*85c0*/  IMAD.MOV R13, RZ, RZ, -R13 ;  /* 0x000000ffff0d7224 */ /* 0x000fe200078e0a0d */
[----:B------:R-:W-:Y:S01]  /*85d0*/  LOP3.LUT R5, R10, R25, RZ, 0xc0, !PT ;  /* 0x000000190a057212 */ /* 0x000fe200078ec0ff */
[----:B------:R-:W-:Y:S02]  /*85e0*/  IMAD.MOV.U32 R4, RZ, RZ, 0x1 ;  /* 0x00000001ff047424 */ /* 0x000fe400078e00ff */
[----:B------:R-:W-:Y:S02]  /*85f0*/  IMAD.MOV R3, RZ, RZ, -R0 ;  /* 0x000000ffff037224 */ /* 0x000fe400078e0a00 */
[----:B------:R-:W-:Y:S01]  /*8600*/  IMAD R152, R152, R0, R5 ;  /* 0x0000000098987224 */ /* 0x000fe200078e0205 */
[----:B------:R-:W-:Y:S01]  /*8610*/  LOP3.LUT R5, R12, R7, RZ, 0xc0, !PT ;  /* 0x000000070c057212 */ /* 0x000fe200078ec0ff */
[----:B--2---:R-:W-:-:S02]  /*8620*/  IMAD R0, R3, R29, R14 ;  /* 0x0000001d03007224 */ /* 0x004fc400078e020e */
[----:B------:R-:W-:Y:S02]  /*8630*/  @P0 IMAD R21, R20, R13, R23 ;  /* 0x0000000d14150224 */ /* 0x000fe400078e0217 */
[----:B------:R-:W-:Y:S01]  /*8640*/  IMAD R3, R0, R15, R5 ;  /* 0x0000000f00037224 */ /* 0x000fe200078e0205 */
[----:B------:R-:W-:Y:S01]  /*8650*/  PRMT R0, R4, 0x7610, R0 ;  /* 0x0000761004007816 */ /* 0x000fe20000000000 */
[----:B------:R-:W-:-:S05]  /*8660*/  IMAD R152, R152, R30, R21 ;  /* 0x0000001e98987224 */ /* 0x000fca00078e0215 */
[----:B------:R-:W-:Y:S02]  /*8670*/  SEL R23, R3, R152, !P0 ;  /* 0x0000009803177207 */ /* 0x000fe40004000000 */
[----:B------:R-:W-:-:S07]  /*8680*/  SEL R152, R152, R3, !P0 ;  /* 0x0000000398987207 */ /* 0x000fce0004000000 */
.L_x_287:
[----:B------:R-:W-:-:S13]  /*8690*/  LOP3.LUT P0, RZ, R0, 0xff, RZ, 0xc0, !PT ;  /* 0x000000ff00ff7812 */ /* 0x000fda000780c0ff */
[----:B------:R-:W-:Y:S05]  /*86a0*/  @P0 BRA `(.L_x_290) ;  /* 0xffffff8800280947 */ /* 0x000fea000383ffff */
[----:B------:R-:W-:Y:S05]  /*86b0*/  EXIT ;  /* 0x000000000000794d */ /* 0x000fea0003800000 */
.L_x_3:
[----:B0-----:R-:W-:Y:S01]  /*86c0*/  ULDC.64 UR4, c[0x0][0x650] ;  /* 0x0001940000047ab9 */ /* 0x001fe20000000a00 */
        /* <DEDUP_REMOVED lines=25> */
.L_x_292:
[--C-:B------:R-:W-:Y:S01]  /*8860*/  SHF.R.U64 R12, R10, R14, R11.reuse ;  /* 0x0000000e0a0c7219 */ /* 0x100fe2000000120b */
[----:B------:R-:W0:Y:S01]  /*8870*/  LDC R22, c[0x0][0x618] ;  /* 0x00018600ff167b82 */ /* 0x000e220000000800 */
[----:B------:R-:W-:Y:S01]  /*8880*/  I2FP.F32.U32 R6, R4 ;  /* 0x0000000400067245 */ /* 0x000fe20000201000 */
[----:B------:R-:W-:Y:S01]  /*8890*/  ULDC UR4, c[0x0][0x150] ;  /* 0x0000540000047ab9 */ /* 0x000fe20000000800 */
[----:B------:R-:W-:Y:S02]  /*88a0*/  SHF.R.U32.HI R5, RZ, R14, R11 ;  /* 0x0000000eff057219 */ /* 0x000fe4000001160b */
[----:B------:R-:W-:Y:S01]  /*88b0*/  IADD3 R9, P0, RZ, -R12, RZ ;  /* 0x8000000cff097210 */ /* 0x000fe20007f1e0ff */
[----:B------:R-:W-:Y:S01]  /*88c0*/  FMUL R11, R6, UR4 ;  /* 0x00000004060b7c20 */ /* 0x000fe20008400000 */
[----:B------:R-:W-:Y:S01]  /*88d0*/  ULDC UR4, c[0x0][0x154] ;  /* 0x0000550000047ab9 */ /* 0x000fe20000000800 */
[----:B------:R-:W1:Y:S02]  /*88e0*/  LDC.64 R24, c[0x0][0x640] ;  /* 0x00019000ff187b82 */ /* 0x000e640000000a00 */
[----:B------:R-:W-:-:S02]  /*88f0*/  IMAD.X R5, RZ, RZ, ~R5, P0 ;  /* 0x000000ffff057224 */ /* 0x000fc400000e0e05 */
[----:B------:R-:W2:Y:S01]  /*8900*/  F2I.U32.TRUNC.NTZ R11, R11 ;  /* 0x0000000b000b7305 */ /* 0x000ea2000020f000 */
[----:B------:R-:W-:-:S03]  /*8910*/  IMAD.WIDE.U32 R6, R9, R20, R16 ;  /* 0x0000001409067225 */ /* 0x000fc600078e0010 */
[----:B------:R-:W3:Y:S01]  /*8920*/  LDC R13, c[0x0][0x144] ;  /* 0x00005100ff0d7b82 */ /* 0x000ee20000000800 */
[----:B------:R-:W-:-:S04]  /*8930*/  IMAD R8, R5, R20, RZ ;  /* 0x0000001405087224 */ /* 0x000fc800078e02ff */
[----:B------:R-:W-:Y:S02]  /*8940*/  IMAD R5, R9, R21, R8 ;  /* 0x0000001509057224 */ /* 0x000fe400078e0208 */
[----:B------:R-:W-:Y:S01]  /*8950*/  IMAD.MOV.U32 R8, RZ, RZ, -0x1 ;  /* 0xffffffffff087424 */ /* 0x000fe200078e00ff */
[----:B------:R-:W4:Y:S01]  /*8960*/  LDC R14, c[0x0][0x608] ;  /* 0x00018200ff0e7b82 */ /* 0x000f220000000800 */
[----:B------:R-:W-:Y:S01]  /*8970*/  IMAD.IADD R5, R7, 0x1, R5 ;  /* 0x0000000107057824 */ /* 0x000fe200078e0205 */
[----:B------:R-:W-:-:S04]  /*8980*/  I2FP.F32.U32 R7, R3 ;  /* 0x0000000300077245 */ /* 0x000fc80000201000 */
[-C--:B0-----:R-:W-:Y:S01]  /*8990*/  SHF.R.U64 R10, R6, R22.reuse, R5 ;  /* 0x00000016060a7219 */ /* 0x081fe20000001205 */
[----:B--2---:R-:W-:Y:S01]  /*89a0*/  IMAD.MOV R6, RZ, RZ, -R11 ;  /* 0x000000ffff067224 */ /* 0x004fe200078e0a0b */
[----:B------:R-:W0:Y:S01]  /*89b0*/  LDC R9, c[0x0][0x658] ;  /* 0x00019600ff097b82 */ /* 0x000e220000000800 */
[----:B-1----:R-:W-:Y:S01]  /*89c0*/  ISETP.NE.U32.AND P0, PT, R24, RZ, PT ;  /* 0x000000ff1800720c */ /* 0x002fe20003f05070 */
[----:B------:R-:W-:Y:S01]  /*89d0*/  FMUL R7, R7, UR4 ;  /* 0x0000000407077c20 */ /* 0x000fe20008400000 */
[----:B------:R-:W-:Y:S02]  /*89e0*/  SHF.R.U32.HI R5, RZ, R22, R5 ;  /* 0x00000016ff057219 */ /* 0x000fe40000011605 */
[----:B------:R-:W-:-:S03]  /*89f0*/  ISETP.NE.AND.EX P0, PT, R25, RZ, PT, P0 ;  /* 0x000000ff1900720c */ /* 0x000fc60003f05300 */
[----:B------:R-:W1:Y:S01]  /*8a00*/  LDC R20, c[0x0][0x148] ;  /* 0x00005200ff147b82 */ /* 0x000e620000000800 */
[----:B---3--:R-:W-:Y:S02]  /*8a10*/  IMAD R23, R13, R6, R4 ;  /* 0x000000060d177224 */ /* 0x008fe400078e0204 */
[----:B------:R-:W-:-:S05]  /*8a20*/  IMAD.MOV.U32 R6, RZ, RZ, 0x1 ;  /* 0x00000001ff067424 */ /* 0x000fca00078e00ff */
[----:B------:R-:W2:Y:S01]  /*8a30*/  LDC R21, c[0x0][0x600] ;  /* 0x00018000ff157b82 */ /* 0x000ea20000000800 */
[-CC-:B----4-:R-:W-:Y:S02]  /*8a40*/  SHF.R.U64 R13, R10, R14.reuse, R5.reuse ;  /* 0x0000000e0a0d7219 */ /* 0x190fe40000001205 */
[----:B------:R-:W-:Y:S02]  /*8a50*/  SHF.R.U32.HI R4, RZ, R14, R5 ;  /* 0x0000000eff047219 */ /* 0x000fe40000011605 */
[----:B------:R3:W4:Y:S03]  /*8a60*/  F2I.U32.TRUNC.NTZ R14, R7 ;  /* 0x00000007000e7305 */ /* 0x000726000020f000 */
[----:B------:R-:W1:Y:S01]  /*8a70*/  LDC R26, c[0x0][0x648] ;  /* 0x00019200ff1a7b82 */ /* 0x000e620000000800 */
[-C--:B0-----:R-:W-:Y:S02]  /*8a80*/  SHF.R.U64 R15, R13, R9.reuse, R4 ;  /* 0x000000090d0f7219 */ /* 0x081fe40000001204 */
[----:B------:R-:W-:-:S02]  /*8a90*/  SHF.L.U32 R8, R8, R9, RZ ;  /* 0x0000000908087219 */ /* 0x000fc400000006ff */
[-C--:B------:R-:W-:Y:S01]  /*8aa0*/  SHF.R.U32.HI R5, RZ, R9.reuse, R4 ;  /* 0x00000009ff057219 */ /* 0x080fe20000011604 */
[----:B------:R-:W-:Y:S01]  /*8ab0*/  IMAD.MOV.U32 R4, RZ, RZ, R15 ;  /* 0x000000ffff047224 */ /* 0x000fe200078e000f */
[----:B------:R-:W-:Y:S01]  /*8ac0*/  SHF.L.U32 R22, R6, R9, RZ ;  /* 0x0000000906167219 */ /* 0x000fe200000006ff */
[----:B------:R-:W0:Y:S01]  /*8ad0*/  LDC R27, c[0x0][0x638] ;  /* 0x00018e00ff1b7b82 */ /* 0x000e220000000800 */
[----:B------:R-:W-:-:S07]  /*8ae0*/  LOP3.LUT R28, RZ, R8, RZ, 0x33, !PT ;  /* 0x00000008ff1c7212 */ /* 0x000fce00078e33ff */
        /* <DEDUP_REMOVED lines=12> */
.L_x_293:
[----:B------:R-:W-:Y:S01]  /*8bb0*/  ISETP.NE.AND P0, PT, R2, 0x1, PT ;  /* 0x000000010200780c */ /* 0x000fe20003f05270 */
[----:B--2---:R-:W-:Y:S01]  /*8bc0*/  VIADD R7, R21, 0xffffffff ;  /* 0xffffffff15077836 */ /* 0x004fe20000000000 */
[----:B-1----:R-:W-:Y:S01]  /*8bd0*/  SHF.R.U64 R5, R4, R26, R5 ;  /* 0x0000001a04057219 */ /* 0x002fe20000001205 */
[----:B------:R-:W-:Y:S01]  /*8be0*/  IMAD.MOV R14, RZ, RZ, -R14 ;  /* 0x000000ffff0e7224 */ /* 0x000fe200078e0a0e */
[----:B------:R-:W-:Y:S01]  /*8bf0*/  LOP3.LUT R4, R13, R28, RZ, 0xc0, !PT ;  /* 0x0000001c0d047212 */ /* 0x000fe200078ec0ff */
[----:B------:R-:W-:Y:S01]  /*8c00*/  IMAD.MOV.U32 R8, RZ, RZ, R12 ;  /* 0x000000ffff087224 */ /* 0x000fe200078e000c */
[----:B------:R-:W-:Y:S01]  /*8c10*/  LOP3.LUT R10, R10, R7, RZ, 0xc0, !PT ;  /* 0x000000070a0a7212 */ /* 0x000fe200078ec0ff */
[----:B------:R-:W-:Y:S02]  /*8c20*/  IMAD.MOV R6, RZ, RZ, -R5 ;  /* 0x000000ffff067224 */ /* 0x000fe400078e0a05 */
[----:B------:R-:W-:-:S04]  /*8c30*/  IMAD R4, R22, R5, R4 ;  /* 0x0000000516047224 */ /* 0x000fc800078e0204 */
[----:B------:R-:W-:Y:S02]  /*8c40*/  @P0 IMAD R23, R20, R14, R3 ;  /* 0x0000000e14170224 */ /* 0x000fe400078e0203 */
[----:B0-----:R-:W-:Y:S02]  /*8c50*/  IMAD R3, R6, R27, R15 ;  /* 0x0000001b06037224 */ /* 0x001fe400078e020f */
[----:B------:R-:W-:Y:S02]  /*8c60*/  IMAD R7, R4, R29, R23 ;  /* 0x0000001d04077224 */ /* 0x000fe400078e0217 */
[----:B------:R-:W-:Y:S02]  /*8c70*/  IMAD R4, R3, R21, R10 ;  /* 0x0000001503047224 */ /* 0x000fe400078e020a */
[----:B------:R-:W-:-:S03]  /*8c80*/  IMAD.MOV.U32 R6, RZ, RZ, 0x1 ;  /* 0x00000001ff067424 */ /* 0x000fc600078e00ff */
[----:B------:R-:W-:Y:S02]  /*8c90*/  SEL R9, R4, R7, !P0 ;  /* 0x0000000704097207 */ /* 0x000fe40004000000 */
[----:B------:R-:W-:-:S07]  /*8ca0*/  SEL R7, R7, R4, !P0 ;  /* 0x0000000407077207 */ /* 0x000fce0004000000 */
.L_x_291:
[----:B------:R-:W-:-:S08]  /*8cb0*/  NOP ;  /* 0x0000000000007918 */ /* 0x000fd00000000000 */
[----:B------:R-:W0:-:S00]  /*8cc0*/  USETMAXREG.DEALLOC.CTAPOOL 0x28 ;  /* 0x00000028000079c8 */ /* 0x000e0000080e0500 */
[----:B0-----:R-:W-:-:S13]  /*8cd0*/  ISETP.NE.AND P0, PT, R0, RZ, PT ;  /* 0x000000ff0000720c */ /* 0x001fda0003f05270 */
[----:B------:R-:W-:Y:S05]  /*8ce0*/  @P0 EXIT ;  /* 0x000000000000094d */ /* 0x000fea0003800000 */
[----:B------:R-:W-:Y:S01]  /*8cf0*/  LOP3.LUT P0, RZ, R6, 0xff, RZ, 0xc0, !PT ;  /* 0x000000ff06ff7812 */ /* 0x000fe2000780c0ff */
[----:B------:R-:W-:Y:S02]  /*8d00*/  IMAD.MOV.U32 R0, RZ, RZ, 0x1 ;  /* 0x00000001ff007424 */ /* 0x000fe400078e00ff */
[----:B------:R-:W-:-:S10]  /*8d10*/  IMAD.MOV.U32 R12, RZ, RZ, RZ ;  /* 0x000000ffff0c7224 */ /* 0x000fd400078e00ff */
[----:B------:R-:W-:Y:S05]  /*8d20*/  @!P0 BRA `(.L_x_294) ;  /* 0x0000000c00308947 */ /* 0x000fea0003800000 */
[----:B------:R-:W0:Y:S01]  /*8d30*/  LDC R0, c[0x0][0x28c] ;  /* 0x0000a300ff007b82 */ /* 0x000e220000000800 */
[----:B------:R-:W-:Y:S01]  /*8d40*/  ULDC UR5, c[0x0][0x600] ;  /* 0x0001800000057ab9 */ /* 0x000fe20000000800 */
[----:B------:R-:W-:Y:S01]  /*8d50*/  ULDC UR4, c[0x0][0xc] ;  /* 0x0000030000047ab9 */ /* 0x000fe20000000800 */
[----:B------:R-:W-:Y:S01]  /*8d60*/  UIADD3 UR16, UR5, -0x1, URZ ;  /* 0xffffffff05107890 */ /* 0x000fe2000fffe03f */
[C---:B------:R-:W-:Y:S01]  /*8d70*/  LOP3.LUT P2, RZ, R18.reuse, 0x7f, RZ, 0xc0, !PT ;  /* 0x0000007f12ff7812 */ /* 0x040fe2000784c0ff */
[----:B------:R-:W-:Y:S01]  /*8d80*/  ULDC UR6, c[0x0][0x658] ;  /* 0x0001960000067ab9 */ /* 0x000fe20000000800 */
[----:B------:R-:W-:Y:S01]  /*8d90*/  ULDC UR5, c[0x0][0x10] ;  /* 0x0000040000057ab9 */ /* 0x000fe20000000800 */
[----:B------:R-:W-:Y:S01]  /*8da0*/  UMOV UR7, 0xffffffff ;  /* 0xffffffff00077882 */ /* 0x000fe20000000000 */
[----:B------:R-:W-:Y:S01]  /*8db0*/  UMOV UR8, 0x1 ;  /* 0x0000000100087882 */ /* 0x000fe20000000000 */
[----:B------:R-:W-:Y:S01]  /*8dc0*/  UIMAD.WIDE.U32 UR4, UR4, UR5, URZ ;  /* 0x00000005040472a5 */ /* 0x000fe2000f8e003f */
[----:B------:R-:W-:Y:S01]  /*8dd0*/  LOP3.LUT P0, RZ, R18, 0x1f, RZ, 0xc0, !PT ;  /* 0x0000001f12ff7812 */ /* 0x000fe2000780c0ff */
[----:B------:R-:W-:Y:S01]  /*8de0*/  USHF.L.U32 UR7, UR7, UR6, URZ ;  /* 0x0000000607077299 */ /* 0x000fe2000800063f */
[----:B------:R-:W-:Y:S01]  /*8df0*/  BSSY B0, `(.L_x_294) ;  /* 0x00000bf000007945 */ /* 0x000fe20003800000 */
[----:B------:R-:W-:Y:S01]  /*8e00*/  USHF.L.U32 UR18, UR8, UR6, URZ ;  /* 0x0000000608127299 */ /* 0x000fe2000800063f */
[----:B------:R-:W-:Y:S01]  /*8e10*/  IMAD.MOV.U32 R13, RZ, RZ, 0x1 ;  /* 0x00000001ff0d7424 */ /* 0x000fe200078e00ff */
[----:B------:R-:W-:Y:S01]  /*8e20*/  LOP3.LUT R11, R19, 0x2, RZ, 0xfc, !PT ;  /* 0x00000002130b7812 */ /* 0x000fe200078efcff */
[----:B------:R-:W-:Y:S01]  /*8e30*/  ULDC UR6, c[0x0][0x14] ;  /* 0x0000050000067ab9 */ /* 0x000fe20000000800 */
[----:B------:R-:W-:Y:S01]  /*8e40*/  PLOP3.LUT P0, PT, P0, P2, PT, 0x8a, 0x0 ;  /* 0x000000000000781c */ /* 0x000fe20000705172 */
[----:B------:R-:W-:Y:S01]  /*8e50*/  UIMAD.WIDE.U32 UR20, UR4, UR6, URZ ;  /* 0x00000006041472a5 */ /* 0x000fe2000f8e003f */
[----:B------:R-:W-:Y:S01]  /*8e60*/  IMAD.MOV.U32 R12, RZ, RZ, RZ ;  /* 0x000000ffff0c7224 */ /* 0x000fe200078e00ff */
[----:B------:R-:W-:-:S02]  /*8e70*/  UIMAD UR13, UR5, UR6, URZ ;  /* 0x00000006050d72a4 */ /* 0x000fc4000f8e023f */
[----:B------:R-:W-:Y:S01]  /*8e80*/  ULOP3.LUT UR17, URZ, UR7, URZ, 0x33, !UPT ;  /* 0x000000073f117292 */ /* 0x000fe2000f8e333f */
[----:B0-----:R-:W-:Y:S01]  /*8e90*/  VIADD R0, R0, 0x7f ;  /* 0x0000007f00007836 */ /* 0x001fe20000000000 */
[----:B------:R-:W-:Y:S01]  /*8ea0*/  UIADD3 UR13, UR21, UR13, URZ ;  /* 0x0000000d150d7290 */ /* 0x000fe2000fffe03f */
[----:B------:R-:W-:-:S03]  /*8eb0*/  ULDC.64 UR22, c[0x0][0x198] ;  /* 0x0000660000167ab9 */ /* 0x000fc60000000a00 */
[----:B------:R-:W-:-:S04]  /*8ec0*/  SHF.R.S32.HI R3, RZ, 0x1f, R0 ;  /* 0x0000001fff037819 */ /* 0x000fc80000011400 */
[----:B------:R-:W-:Y:S01]  /*8ed0*/  LEA.HI R3, R3, R0, RZ, 0x7 ;  /* 0x0000000003037211 */ /* 0x000fe200078f38ff */
[----:B------:R-:W-:-:S03]  /*8ee0*/  IMAD.MOV.U32 R0, RZ, RZ, 0x1 ;  /* 0x00000001ff007424 */ /* 0x000fc600078e00ff */
[----:B------:R-:W-:-:S05]  /*8ef0*/  SHF.R.S32.HI R3, RZ, 0x7, R3 ;  /* 0x00000007ff037819 */ /* 0x000fca0000011403 */
[----:B------:R-:W-:-:S07]  /*8f00*/  VIADD R10, R3, 0x1 ;  /* 0x00000001030a7836 */ /* 0x000fce0000000000 */
.L_x_306:
[----:B------:R-:W-:-:S03]  /*8f10*/  UMOV UR4, 0xffffffff ;  /* 0xffffffff00047882 */ /* 0x000fc60000000000 */
[----:B------:R-:W-:Y:S05]  /*8f20*/  BRA.DIV UR4, `(.L_x_295) ;  /* 0x0000000e04bc7947 */ /* 0x000fea000b800000 */
[----:B------:R-:W-:-:S13]  /*8f30*/  ELECT P6, URZ, PT ;  /* 0x00000000003f782f */ /* 0x000fda00038c0000 */
.L_x_318:
[----:B------:R-:W0:Y:S01]  /*8f40*/  LDC R4, c[0x0][0x28c] ;  /* 0x0000a300ff047b82 */ /* 0x000e220000000800 */
[----:B------:R-:W-:Y:S01]  /*8f50*/  BSSY B1, `(.L_x_296) ;  /* 0x0000037000017945 */ /* 0x000fe20003800000 */
[----:B0-----:R-:W-:-:S13]  /*8f60*/  ISETP.LT.OR P6, PT, R4, 0x1, !P6 ;  /* 0x000000010400780c */ /* 0x001fda00077c1670 */
[----:B------:R-:W-:Y:S05]  /*8f70*/  @P6 BRA `(.L_x_297) ;  /* 0x0000000000d06947 */ /* 0x000fea0003800000 */
[----:B------:R-:W-:Y:S02]  /*8f80*/  IMAD.SHL.U32 R15, R9, 0x100, RZ ;  /* 0x00000100090f7824 */ /* 0x000fe400078e00ff */
[----:B------:R-:W-:Y:S02]  /*8f90*/  IMAD.SHL.U32 R18, R7, 0x80, RZ ;  /* 0x0000008007127824 */ /* 0x000fe400078e00ff */
[----:B------:R-:W-:Y:S02]  /*8fa0*/  IMAD.MOV.U32 R20, RZ, RZ, RZ ;  /* 0x000000ffff147224 */ /* 0x000fe400078e00ff */
[----:B------:R-:W-:Y:S02]  /*8fb0*/  IMAD.MOV.U32 R4, RZ, RZ, R10 ;  /* 0x000000ffff047224 */ /* 0x000fe400078e000a */
[----:B------:R-:W-:Y:S02]  /*8fc0*/  IMAD.MOV.U32 R5, RZ, RZ, R0 ;  /* 0x000000ffff057224 */ /* 0x000fe400078e0000 */
[----:B------:R-:W-:-:S07]  /*8fd0*/  IMAD.MOV.U32 R6, RZ, RZ, R12 ;  /* 0x000000ffff067224 */ /* 0x000fce00078e000c */
.L_x_301:
[----:B------:R-:W0:Y:S01]  /*8fe0*/  S2R R14, SR_CgaCtaId ;  /* 0x00000000000e7919 */ /* 0x000e220000008800 */
[----:B------:R-:W-:Y:S01]  /*8ff0*/  MOV R7, 0x400 ;  /* 0x0000040000077802 */ /* 0x000fe20000000f00 */
[----:B------:R-:W1:Y:S03]  /*9000*/  @!P2 LDC R9, c[0x0][0x500] ;  /* 0x00014000ff09ab82 */ /* 0x000e660000000800 */
[----:B0-----:R-:W-:Y:S02]  /*9010*/  LEA R21, R14, R7, 0x18 ;  /* 0x000000070e157211 */ /* 0x001fe400078ec0ff */
[----:B------:R-:W-:-:S03]  /*9020*/  SHF.L.U32 R7, R5, 0x1f, RZ ;  /* 0x0000001f05077819 */ /* 0x000fc600000006ff */
[----:B------:R-:W-:-:S04]  /*9030*/  IMAD R14, R6, 0x8, R21 ;  /* 0x00000008060e7824 */ /* 0x000fc800078e0215 */
[----:B------:R-:W0:Y:S02]  /*9040*/  SYNCS.PHASECHK.TRANS64.TRYWAIT P1, [R14+URZ+0x28], R7 ;  /* 0x000028070e0075a7 */ /* 0x000e24000802017f */
[----:B01----:R-:W-:Y:S05]  /*9050*/  @!P1 BRA `(.L_x_298) ;  /* 0x0000000c00909947 */ /* 0x003fea0003800000 */
.L_x_319:
[----:B0-----:R-:W-:Y:S01]  /*9060*/  PRMT R7, R11, 0x9910, RZ ;  /* 0x000099100b077816 */ /* 0x001fe200000000ff */
[----:B------:R0:W-:Y:S03]  /*9070*/  @!P2 SYNCS.ARRIVE.TRANS64 RZ, [R14+URZ], R9 ;  /* 0x000000090effa9a7 */ /* 0x0001e6000800003f */
[----:B------:R-:W-:-:S13]  /*9080*/  ISETP.NE.AND P1, PT, R7, 0x2, PT ;  /* 0x000000020700780c */ /* 0x000fda0003f25270 */
[----:B0-----:R-:W-:Y:S05]  /*9090*/  @P1 BRA `(.L_x_299) ;  /* 0x0000000000041947 */ /* 0x001fea0003800000 */
[----:B------:R-:W-:Y:S01]  /*90a0*/  BPT.TRAP 0x1 ;  /* 0x000000040000795c */ /* 0x000fe20000300000 */
.L_x_299:
[----:B------:R-:W-:Y:S05]  /*90b0*/  @P0 BRA `(.L_x_300) ;  /* 0x0000000000040947 */ /* 0x000fea0003800000 */
[----:B------:R-:W-:Y:S01]  /*90c0*/  BPT.TRAP 0x1 ;  /* 0x000000040000795c */ /* 0x000fe20000300000 */
.L_x_300:
[--C-:B------:R-:W-:Y:S01]  /*90d0*/  IMAD R7, R6, 0x4000, R21.reuse ;  /* 0x0000400006077824 */ /* 0x100fe200078e0215 */
[----:B------:R-:W-:Y:S01]  /*90e0*/  R2UR UR9, R14 ;  /* 0x000000000e0972ca */ /* 0x000fe200000e0000 */
[----:B------:R-:W-:Y:S01]  /*90f0*/  IMAD R21, R6, 0x8000, R21 ;  /* 0x0000800006157824 */ /* 0x000fe200078e0215 */
[----:B------:R-:W-:Y:S01]  /*9100*/  UIADD3 UR4, UP0, UR22, 0xf0, URZ ;  /* 0x000000f016047890 */ /* 0x000fe2000ff1e03f */
[----:B------:R-:W-:Y:S01]  /*9110*/  VIADD R4, R4, 0xffffffff ;  /* 0xffffffff04047836 */ /* 0x000fe20000000000 */
[----:B------:R-:W-:Y:S01]  /*9120*/  R2UR UR5, R7 ;  /* 0x00000000070572ca */ /* 0x000fe200000e0000 */
[----:B------:R-:W-:Y:S01]  /*9130*/  UIADD3 UR24, UP1, UR22, 0x1f0, URZ ;  /* 0x000001f016187890 */ /* 0x000fe2000ff3e03f */
[----:B------:R-:W-:Y:S01]  /*9140*/  R2UR UR8, R21 ;  /* 0x00000000150872ca */ /* 0x000fe200000e0000 */
[----:B------:R-:W-:Y:S01]  /*9150*/  VIADD R6, R6, 0x1 ;  /* 0x0000000106067836 */ /* 0x000fe20000000000 */
[----:B------:R-:W-:Y:S01]  /*9160*/  R2UR UR11, R18 ;  /* 0x00000000120b72ca */ /* 0x000fe200000e0000 */
[----:B------:R-:W-:Y:S01]  /*9170*/  UIADD3.X UR25, URZ, UR23, URZ, UP1, !UPT ;  /* 0x000000173f197290 */ /* 0x000fe20008ffe43f */
[----:B------:R-:W-:Y:S01]  /*9180*/  R2UR UR10, R20 ;  /* 0x00000000140a72ca */ /* 0x000fe200000e0000 */
[----:B------:R-:W-:Y:S01]  /*9190*/  UMOV UR6, 0x0 ;  /* 0x0000000000067882 */ /* 0x000fe20000000000 */
[----:B------:R-:W-:Y:S01]  /*91a0*/  R2UR UR12, R8 ;  /* 0x00000000080c72ca */ /* 0x000fe200000e0000 */
[----:B------:R-:W-:Y:S01]  /*91b0*/  UMOV UR7, 0x10000000 ;  /* 0x1000000000077882 */ /* 0x000fe20000000000 */
[----:B------:R-:W-:Y:S01]  /*91c0*/  R2UR UR19, R15 ;  /* 0x000000000f1372ca */ /* 0x000fe200000e0000 */
[----:B------:R-:W-:Y:S01]  /*91d0*/  VIADD R20, R20, 0x80 ;  /* 0x0000008014147836 */ /* 0x000fe20000000000 */
[----:B------:R-:W-:Y:S01]  /*91e0*/  ISETP.GT.AND P3, PT, R4, 0x1, PT ;  /* 0x000000010400780c */ /* 0x000fe20003f64270 */
[----:B------:R-:W-:Y:S01]  /*91f0*/  UIADD3 UR14, UR5, 0x100, URZ ;  /* 0x00000100050e7890 */ /* 0x000fe2000fffe03f */
[----:B------:R-:W-:Y:S01]  /*9200*/  ISETP.NE.AND P1, PT, R6, 0x5, PT ;  /* 0x000000050600780c */ /* 0x000fe20003f25270 */
[----:B------:R-:W-:-:S02]  /*9210*/  UIADD3.X UR5, URZ, UR23, URZ, UP0, !UPT ;  /* 0x000000173f057290 */ /* 0x000fc400087fe43f */
[----:B------:R-:W-:Y:S01]  /*9220*/  UIADD3 UR15, UR8, 0x14100, URZ ;  /* 0x00014100080f7890 */ /* 0x000fe2000fffe03f */
[----:B------:R-:W-:Y:S02]  /*9230*/  SEL R14, RZ, 0x1, P1 ;  /* 0x00000001ff0e7807 */ /* 0x000fe40000800000 */
[----:B------:R-:W-:Y:S01]  /*9240*/  UMOV UR8, UR14 ;  /* 0x0000000e00087c82 */ /* 0x000fe20008000000 */
[----:B------:R-:W-:Y:S02]  /*9250*/  SEL R6, R6, RZ, P1 ;  /* 0x000000ff06067207 */ /* 0x000fe40000800000 */
[----:B------:R-:W-:Y:S01]  /*9260*/  LOP3.LUT R5, R5, R14, RZ, 0x3c, !PT ;  /* 0x0000000e05057212 */ /* 0x000fe200078e3cff */
[----:B------:R0:W-:Y:S02]  /*9270*/  UTMALDG.3D [UR8], [UR4], desc[UR6] ;  /* 0x00000608040075b4 */ /* 0x0001e40008011000 */
[----:B0-----:R-:W-:Y:S01]  /*9280*/  UMOV UR8, UR15 ;  /* 0x0000000f00087c82 */ /* 0x001fe20008000000 */
[----:B------:R-:W-:-:S02]  /*9290*/  UMOV UR11, UR19 ;  /* 0x00000013000b7c82 */ /* 0x000fc40008000000 */
[----:B------:R0:W-:Y:S02]  /*92a0*/  UTMALDG.3D [UR8], [UR24], desc[UR6] ;  /* 0x00000608180075b4 */ /* 0x0001e40008011000 */
[----:B0-----:R-:W-:Y:S05]  /*92b0*/  @P3 BRA `(.L_x_301) ;  /* 0xfffffffc00483947 */ /* 0x001fea000383ffff */
.L_x_297:
[----:B------:R-:W-:Y:S05]  /*92c0*/  BSYNC B1 ;  /* 0x0000000000017941 */ /* 0x000fea0003800000 */
.L_x_296:
[----:B------:R-:W-:Y:S01]  /*92d0*/  LOP3.LUT P3, RZ, R13, 0xff, RZ, 0xc0, !PT ;  /* 0x000000ff0dff7812 */ /* 0x000fe2000786c0ff */
[----:B------:R-:W-:Y:S01]  /*92e0*/  IMAD.IADD R12, R3, 0x1, R12 ;  /* 0x00000001030c7824 */ /* 0x000fe200078e020c */
[----:B------:R-:W-:Y:S01]  /*92f0*/  IADD3 R16, P4, R16, UR20, RZ ;  /* 0x0000001410107c10 */ /* 0x000fe2000ff9e0ff */
[----:B------:R-:W-:Y:S01]  /*9300*/  ULDC.64 UR4, c[0x0][0x650] ;  /* 0x0001940000047ab9 */ /* 0x000fe20000000a00 */
[----:B------:R-:W-:Y:S01]  /*9310*/  BSSY B1, `(.L_x_302) ;  /* 0x000006a000017945 */ /* 0x000fe20003800000 */
[----:B------:R-:W-:Y:S01]  /*9320*/  IMAD.MOV.U32 R9, RZ, RZ, -0x1 ;  /* 0xffffffffff097424 */ /* 0x000fe200078e00ff */
[----:B------:R-:W-:Y:S01]  /*9330*/  ISETP.GT.U32.AND P1, PT, R12, 0x4, PT ;  /* 0x000000040c00780c */ /* 0x000fe20003f24070 */
[----:B------:R-:W-:Y:S01]  /*9340*/  IMAD.MOV.U32 R8, RZ, RZ, -0x1 ;  /* 0xffffffffff087424 */ /* 0x000fe200078e00ff */
[----:B------:R-:W-:Y:S02]  /*9350*/  IADD3.X R17, R17, UR13, RZ, P4, !PT ;  /* 0x0000000d11117c10 */ /* 0x000fe4000a7fe4ff */
[----:B------:R-:W-:-:S02]  /*9360*/  ISETP.LT.U32.AND P1, PT, R3, 0x5, P1 ;  /* 0x000000050300780c */ /* 0x000fc40000f21070 */
[----:B------:R-:W-:Y:S01]  /*9370*/  PRMT R13, RZ, 0x7610, R13 ;  /* 0x00007610ff0d7816 */ /* 0x000fe2000000000d */
[----:B------:R-:W0:Y:S01]  /*9380*/  @P3 S2R R5, SR_CgaCtaId ;  /* 0x0000000000053919 */ /* 0x000e220000008800 */
[----:B------:R-:W-:-:S04]  /*9390*/  @P3 MOV R4, 0x400 ;  /* 0x0000040000043802 */ /* 0x000fc80000000f00 */
[----:B0-----:R-:W-:Y:S01]  /*93a0*/  @P3 LEA R6, R5, R4, 0x18 ;  /* 0x0000000405063211 */ /* 0x001fe200078ec0ff */
[----:B------:R-:W-:-:S03]  /*93b0*/  IMAD.WIDE.U32 R4, R12, -0x33333333, RZ ;  /* 0xcccccccd0c047825 */ /* 0x000fc600078e00ff */
[----:B------:R0:W-:Y:S01]  /*93c0*/  @P3 SYNCS.ARRIVE.TRANS64.A1T0 RZ, [R6+URZ+0x68], RZ ;  /* 0x000068ff06ff39a7 */ /* 0x0001e2000810003f */
[----:B------:R-:W-:Y:S02]  /*93d0*/  ISETP.GE.U32.AND P3, PT, R3, 0x5, PT ;  /* 0x000000050300780c */ /* 0x000fe40003f66070 */
[----:B------:R-:W-:Y:S02]  /*93e0*/  SHF.R.U32.HI R7, RZ, 0x2, R5 ;  /* 0x00000002ff077819 */ /* 0x000fe40000011605 */
[----:B------:R-:W-:Y:S02]  /*93f0*/  SEL R5, RZ, 0x1, !P1 ;  /* 0x00000001ff057807 */ /* 0x000fe40004800000 */
[----:B------:R-:W-:Y:S01]  /*9400*/  ISETP.GE.U32.AND P1, PT, R16, UR4, PT ;  /* 0x0000000410007c0c */ /* 0x000fe2000bf26070 */
[----:B------:R-:W-:Y:S01]  /*9410*/  IMAD R12, R7, -0x5, R12 ;  /* 0xfffffffb070c7824 */ /* 0x000fe200078e020c */
[----:B------:R-:W-:Y:S02]  /*9420*/  LOP3.LUT R0, R0, R5, RZ, 0x3c, !PT ;  /* 0x0000000500007212 */ /* 0x000fe400078e3cff */
[----:B------:R-:W-:-:S02]  /*9430*/  ISETP.GE.U32.AND.EX P1, PT, R17, UR5, PT, P1 ;  /* 0x0000000511007c0c */ /* 0x000fc4000bf26110 */
[----:B------:R-:W-:Y:S02]  /*9440*/  PRMT R4, RZ, 0x7610, R4 ;  /* 0x00007610ff047816 */ /* 0x000fe40000000004 */
[----:B------:R-:W-:Y:S01]  /*9450*/  @P3 LOP3.LUT R0, R0, 0x1, R7, 0x78, !PT ;  /* 0x0000000100003812 */ /* 0x000fe200078e7807 */
[----:B------:R-:W-:-:S08]  /*9460*/  IMAD.MOV.U32 R7, RZ, RZ, -0x1 ;  /* 0xffffffffff077424 */ /* 0x000fd000078e00ff */
[----:B0-----:R-:W-:Y:S05]  /*9470*/  @P1 BRA `(.L_x_303) ;  /* 0x00000004004c1947 */ /* 0x001fea0003800000 */
[----:B------:R-:W-:Y:S01]  /*9480*/  ULDC.64 UR4, c[0x0][0x628] ;  /* 0x00018a0000047ab9 */ /* 0x000fe20000000a00 */
[----:B------:R-:W0:Y:S01]  /*9490*/  S2R R15, SR_CTAID.X ;  /* 0x00000000000f7919 */ /* 0x000e220000002500 */
[----:B------:R-:W-:Y:S01]  /*94a0*/  ISETP.NE.U32.AND P1, PT, RZ, UR4, PT ;  /* 0x00000004ff007c0c */ /* 0x000fe2000bf25070 */
[----:B------:R-:W-:Y:S01]  /*94b0*/  ULDC UR7, c[0x0][0x630] ;  /* 0x00018c0000077ab9 */ /* 0x000fe20000000800 */
[----:B------:R-:W-:Y:S01]  /*94c0*/  IMAD.MOV.U32 R4, RZ, RZ, R16 ;  /* 0x000000ffff047224 */ /* 0x000fe200078e0010 */
[----:B------:R-:W1:Y:S01]  /*94d0*/  S2R R14, SR_CTAID.Y ;  /* 0x00000000000e7919 */ /* 0x000e620000002600 */
[----:B------:R-:W-:Y:S01]  /*94e0*/  ISETP.NE.AND.EX P1, PT, RZ, UR5, PT, P1 ;  /* 0x00000005ff007c0c */ /* 0x000fe2000bf25310 */
[----:B------:R-:W-:-:S12]  /*94f0*/  IMAD.MOV.U32 R5, RZ, RZ, R17 ;  /* 0x000000ffff057224 */ /* 0x000fd800078e0011 */
[----:B------:R-:W-:Y:S05]  /*9500*/  @!P1 BRA `(.L_x_304) ;  /* 0x0000000000289947 */ /* 0x000fea0003800000 */
[----:B------:R-:W-:Y:S02]  /*9510*/  ULDC UR6, c[0x0][0x634] ;  /* 0x00018d0000067ab9 */ /* 0x000fe40000000800 */
[----:B------:R-:W-:-:S05]  /*9520*/  IADD3 R9, P1, R16, UR6, RZ ;  /* 0x0000000610097c10 */ /* 0x000fca000ff3e0ff */
[----:B------:R-:W-:-:S04]  /*9530*/  IMAD.X R21, RZ, RZ, R17, P1 ;  /* 0x000000ffff157224 */ /* 0x000fc800008e0611 */
[----:B------:R-:W-:-:S04]  /*9540*/  IMAD.WIDE.U32 R6, R21, UR4, RZ ;  /* 0x0000000415067c25 */ /* 0x000fc8000f8e00ff */
[----:B------:R-:W-:-:S04]  /*9550*/  IMAD.WIDE.U32 R6, P1, R9, UR5, R6 ;  /* 0x0000000509067c25 */ /* 0x000fc8000f820006 */
[----:B------:R-:W-:-:S04]  /*9560*/  IMAD.WIDE.U32 R8, R9, UR4, RZ ;  /* 0x0000000409087c25 */ /* 0x000fc8000f8e00ff */
[----:B------:R-:W-:Y:S01]  /*9570*/  IMAD.X R5, RZ, RZ, RZ, P1 ;  /* 0x000000ffff057224 */ /* 0x000fe200008e06ff */
[----:B------:R-:W-:Y:S01]  /*9580*/  IADD3 RZ, P1, R9, R6, RZ ;  /* 0x0000000609ff7210 */ /* 0x000fe20007f3e0ff */
[----:B------:R-:W-:-:S04]  /*9590*/  IMAD.MOV.U32 R4, RZ, RZ, R7 ;  /* 0x000000ffff047224 */ /* 0x000fc800078e0007 */
[----:B------:R-:W-:-:S08]  /*95a0*/  IMAD.WIDE.U32.X R4, R21, UR5, R4, P1 ;  /* 0x0000000515047c25 */ /* 0x000fd000088e0404 */
.L_x_304:
[--C-:B------:R-:W-:Y:S01]  /*95b0*/  SHF.R.U64 R8, R4, UR7, R5.reuse ;  /* 0x0000000704087c19 */ /* 0x100fe20008001205 */
[----:B------:R-:W-:Y:S01]  /*95c0*/  ULDC.64 UR4, c[0x0][0x620] ;  /* 0x0001880000047ab9 */ /* 0x000fe20000000a00 */
[----:B------:R-:W-:Y:S01]  /*95d0*/  SHF.R.U32.HI R4, RZ, UR7, R5 ;  /* 0x00000007ff047c19 */ /* 0x000fe20008011605 */
[----:B------:R-:W2:Y:S01]  /*95e0*/  LDC R24, c[0x0][0x144] ;  /* 0x00005100ff187b82 */ /* 0x000ea20000000800 */
[----:B------:R-:W-:Y:S01]  /*95f0*/  IADD3 R7, P1, RZ, -R8, RZ ;  /* 0x80000008ff077210 */ /* 0x000fe20007f3e0ff */
[----:B------:R-:W-:Y:S01]  /*9600*/  ULDC.64 UR8, c[0x0][0x640] ;  /* 0x0001900000087ab9 */ /* 0x000fe20000000a00 */
[----:B0-----:R-:W-:Y:S01]  /*9610*/  I2FP.F32.U32 R9, R15 ;  /* 0x0000000f00097245 */ /* 0x001fe20000201000 */
[----:B------:R-:W-:Y:S02]  /*9620*/  ULDC UR6, c[0x0][0x608] ;  /* 0x0001820000067ab9 */ /* 0x000fe40000000800 */
[----:B------:R-:W-:Y:S01]  /*9630*/  IMAD.X R4, RZ, RZ, ~R4, P1 ;  /* 0x000000ffff047224 */ /* 0x000fe200008e0e04 */
[----:B------:R-:W-:Y:S01]  /*9640*/  ISETP.NE.U32.AND P1, PT, RZ, UR8, PT ;  /* 0x00000008ff007c0c */ /* 0x000fe2000bf25070 */
[----:B------:R-:W0:Y:S02]  /*9650*/  LDC R21, c[0x0][0x148] ;  /* 0x00005200ff157b82 */ /* 0x000e240000000800 */
[----:B------:R-:W-:Y:S01]  /*9660*/  IMAD R6, R4, UR4, RZ ;  /* 0x0000000404067c24 */ /* 0x000fe2000f8e02ff */
[----:B------:R-:W-:Y:S01]  /*9670*/  ISETP.NE.AND.EX P1, PT, RZ, UR9, PT, P1 ;  /* 0x00000009ff007c0c */ /* 0x000fe2000bf25310 */
[----:B------:R-:W-:Y:S01]  /*9680*/  IMAD.WIDE.U32 R4, R7, UR4, R16 ;  /* 0x0000000407047c25 */ /* 0x000fe2000f8e0010 */
[----:B------:R-:W-:-:S03]  /*9690*/  ULDC UR4, c[0x0][0x150] ;  /* 0x0000540000047ab9 */ /* 0x000fc60000000800 */
[----:B------:R-:W-:Y:S02]  /*96a0*/  IMAD R7, R7, UR5, R6 ;  /* 0x0000000507077c24 */ /* 0x000fe4000f8e0206 */
[----:B------:R-:W-:Y:S01]  /*96b0*/  FMUL R6, R9, UR4 ;  /* 0x0000000409067c20 */ /* 0x000fe20008400000 */
[----:B------:R-:W-:Y:S01]  /*96c0*/  ULDC UR4, c[0x0][0x618] ;  /* 0x0001860000047ab9 */ /* 0x000fe20000000800 */
[----:B------:R-:W-:Y:S01]  /*96d0*/  ULDC UR5, c[0x0][0x154] ;  /* 0x0000550000057ab9 */ /* 0x000fe20000000800 */
[----:B------:R-:W-:-:S03]  /*96e0*/  IMAD.IADD R5, R5, 0x1, R7 ;  /* 0x0000000105057824 */ /* 0x000fc600078e0207 */
[----:B------:R-:W3:Y:S02]  /*96f0*/  F2I.U32.TRUNC.NTZ R6, R6 ;  /* 0x0000000600067305 */ /* 0x000ee4000020f000 */
[----:B------:R-:W-:Y:S02]  /*9700*/  SHF.R.U64 R9, R4, UR4, R5 ;  /* 0x0000000404097c19 */ /* 0x000fe40008001205 */
[----:B-1----:R-:W-:-:S05]  /*9710*/  I2FP.F32.U32 R4, R14 ;  /* 0x0000000e00047245 */ /* 0x002fca0000201000 */
[----:B------:R-:W-:Y:S01]  /*9720*/  FMUL R22, R4, UR5 ;  /* 0x0000000504167c20 */ /* 0x000fe20008400000 */
[----:B------:R-:W-:Y:S01]  /*9730*/  SHF.R.U32.HI R4, RZ, UR4, R5 ;  /* 0x00000004ff047c19 */ /* 0x000fe20008011605 */
[----:B------:R-:W-:-:S03]  /*9740*/  ULDC UR4, c[0x0][0x658] ;  /* 0x0001960000047ab9 */ /* 0x000fc60000000800 */
[--C-:B------:R-:W-:Y:S01]  /*9750*/  SHF.R.U64 R20, R9, UR6, R4.reuse ;  /* 0x0000000609147c19 */ /* 0x100fe20008001204 */
[----:B------:R-:W1:Y:S01]  /*9760*/  F2I.U32.TRUNC.NTZ R22, R22 ;  /* 0x0000001600167305 */ /* 0x000e62000020f000 */
[----:B------:R-:W-:Y:S01]  /*9770*/  SHF.R.U32.HI R5, RZ, UR6, R4 ;  /* 0x00000006ff057c19 */ /* 0x000fe20008011604 */
[----:B---3--:R-:W-:-:S03]  /*9780*/  IMAD.MOV R6, RZ, RZ, -R6 ;  /* 0x000000ffff067224 */ /* 0x008fc600078e0a06 */
[----:B------:R-:W-:Y:S01]  /*9790*/  SHF.R.U64 R18, R20, UR4, R5 ;  /* 0x0000000414127c19 */ /* 0x000fe20008001205 */
[----:B--2---:R-:W-:Y:S01]  /*97a0*/  IMAD R15, R24, R6, R15 ;  /* 0x00000006180f7224 */ /* 0x004fe200078e020f */
[----:B------:R-:W-:-:S03]  /*97b0*/  SHF.R.U32.HI R23, RZ, UR4, R5 ;  /* 0x00000004ff177c19 */ /* 0x000fc60008011605 */
[----:B------:R-:W-:Y:S02]  /*97c0*/  IMAD.MOV.U32 R4, RZ, RZ, R18 ;  /* 0x000000ffff047224 */ /* 0x000fe400078e0012 */
[----:B------:R-:W-:Y:S01]  /*97d0*/  IMAD.MOV.U32 R5, RZ, RZ, R23 ;  /* 0x000000ffff057224 */ /* 0x000fe200078e0017 */
[----:B-1----:R-:W-:Y:S06]  /*97e0*/  @!P1 BRA `(.L_x_305) ;  /* 0x0000000000289947 */ /* 0x002fec0003800000 */
[----:B------:R-:W-:Y:S02]  /*97f0*/  ULDC UR4, c[0x0][0x64c] ;  /* 0x0001930000047ab9 */ /* 0x000fe40000000800 */
[----:B------:R-:W-:-:S05]  /*9800*/  IADD3 R5, P1, R18, UR4, RZ ;  /* 0x0000000412057c10 */ /* 0x000fca000ff3e0ff */
[----:B------:R-:W-:-:S04]  /*9810*/  IMAD.X R23, RZ, RZ, R23, P1 ;  /* 0x000000ffff177224 */ /* 0x000fc800008e0617 */
[----:B------:R-:W-:-:S04]  /*9820*/  IMAD.WIDE.U32 R6, R23, UR8, RZ ;  /* 0x0000000817067c25 */ /* 0x000fc8000f8e00ff */
[----:B------:R-:W-:-:S04]  /*9830*/  IMAD.WIDE.U32 R6, P1, R5, UR9, R6 ;  /* 0x0000000905067c25 */ /* 0x000fc8000f820006 */
[----:B------:R-:W-:-:S04]  /*9840*/  IMAD.WIDE.U32 R4, R5, UR8, RZ ;  /* 0x0000000805047c25 */ /* 0x000fc8000f8e00ff */
[----:B------:R-:W-:Y:S01]  /*9850*/  IMAD.MOV.U32 R4, RZ, RZ, R7 ;  /* 0x000000ffff047224 */ /* 0x000fe200078e0007 */
[----:B------:R-:W-:Y:S01]  /*9860*/  IADD3 RZ, P3, R5, R6, RZ ;  /* 0x0000000605ff7210 */ /* 0x000fe20007f7e0ff */
[----:B------:R-:W-:-:S04]  /*9870*/  IMAD.X R5, RZ, RZ, RZ, P1 ;  /* 0x000000ffff057224 */ /* 0x000fc800008e06ff */
[----:B------:R-:W-:-:S08]  /*9880*/  IMAD.WIDE.U32.X R4, R23, UR9, R4, P3 ;  /* 0x0000000917047c25 */ /* 0x000fd000098e0404 */
.L_x_305:
[----:B------:R-:W-:Y:S01]  /*9890*/  ISETP.NE.AND P1, PT, R2, 0x1, PT ;  /* 0x000000010200780c */ /* 0x000fe20003f25270 */
[----:B------:R-:W-:Y:S01]  /*98a0*/  ULDC UR4, c[0x0][0x648] ;  /* 0x0001920000047ab9 */ /* 0x000fe20000000800 */
[----:B------:R-:W-:Y:S01]  /*98b0*/  LOP3.LUT R20, R20, UR17, RZ, 0xc0, !PT ;  /* 0x0000001114147c12 */ /* 0x000fe2000f8ec0ff */
[----:B------:R-:W-:Y:S01]  /*98c0*/  IMAD.MOV R22, RZ, RZ, -R22 ;  /* 0x000000ffff167224 */ /* 0x000fe200078e0a16 */
[----:B------:R-:W-:Y:S01]  /*98d0*/  SHF.R.U64 R5, R4, UR4, R5 ;  /* 0x0000000404057c19 */ /* 0x000fe20008001205 */
[----:B------:R-:W-:Y:S01]  /*98e0*/  ULDC UR4, c[0x0][0x638] ;  /* 0x00018e0000047ab9 */ /* 0x000fe20000000800 */
[----:B------:R-:W-:Y:S01]  /*98f0*/  LOP3.LUT R9, R9, UR16, RZ, 0xc0, !PT ;  /* 0x0000001009097c12 */ /* 0x000fe2000f8ec0ff */
[----:B------:R-:W-:Y:S01]  /*9900*/  ULDC UR5, c[0x0][0x610] ;  /* 0x0001840000057ab9 */ /* 0x000fe20000000800 */
[----:B------:R-:W-:Y:S02]  /*9910*/  IMAD.MOV.U32 R4, RZ, RZ, 0x1 ;  /* 0x00000001ff047424 */ /* 0x000fe400078e00ff */
[----:B------:R-:W-:-:S02]  /*9920*/  IMAD.MOV R7, RZ, RZ, -R5 ;  /* 0x000000ffff077224 */ /* 0x000fc400078e0a05 */
[----:B------:R-:W-:Y:S02]  /*9930*/  IMAD R20, R5, UR18, R20 ;  /* 0x0000001205147c24 */ /* 0x000fe4000f8e0214 */
[----:B0-----:R-:W-:Y:S02]  /*9940*/  @P1 IMAD R15, R21, R22, R14 ;  /* 0x00000016150f1224 */ /* 0x001fe400078e020e */
[----:B------:R-:W-:Y:S01]  /*9950*/  IMAD R18, R7, UR4, R18 ;  /* 0x0000000407127c24 */ /* 0x000fe2000f8e0212 */
[----:B------:R-:W-:Y:S01]  /*9960*/  ULDC UR4, c[0x0][0x600] ;  /* 0x0001800000047ab9 */ /* 0x000fe20000000800 */
[----:B------:R-:W-:Y:S02]  /*9970*/  IMAD R15, R20, UR5, R15 ;  /* 0x00000005140f7c24 */ /* 0x000fe4000f8e020f */
[----:B------:R-:W-:-:S05]  /*9980*/  IMAD R18, R18, UR4, R9 ;  /* 0x0000000412127c24 */ /* 0x000fca000f8e0209 */
[----:B------:R-:W-:Y:S02]  /*9990*/  SEL R9, R18, R15, !P1 ;  /* 0x0000000f12097207 */ /* 0x000fe40004800000 */
[----:B------:R-:W-:-:S07]  /*99a0*/  SEL R7, R15, R18, !P1 ;  /* 0x000000120f077207 */ /* 0x000fce0004800000 */
.L_x_303:
[----:B------:R-:W-:Y:S05]  /*99b0*/  BSYNC B1 ;  /* 0x0000000000017941 */ /* 0x000fea0003800000 */
.L_x_302:
[----:B------:R-:W-:-:S13]  /*99c0*/  LOP3.LUT P1, RZ, R4, 0xff, RZ, 0xc0, !PT ;  /* 0x000000ff04ff7812 */ /* 0x000fda000782c0ff */
[----:B------:R-:W-:Y:S05]  /*99d0*/  @P1 BRA `(.L_x_306) ;  /* 0xfffffff4004c1947 */ /* 0x000fea000383ffff */
[----:B------:R-:W-:Y:S05]  /*99e0*/  BSYNC B0 ;  /* 0x0000000000007941 */ /* 0x000fea0003800000 */
.L_x_294:
[----:B------:R-:W-:-:S03]  /*99f0*/  UMOV UR4, 0xffffffff ;  /* 0xffffffff00047882 */ /* 0x000fc60000000000 */
[----:B------:R-:W-:Y:S05]  /*9a00*/  BRA.DIV UR4, `(.L_x_307) ;  /* 0x0000000604387947 */ /* 0x000fea000b800000 */
[----:B------:R-:W-:-:S13]  /*9a10*/  ELECT P6, URZ, PT ;  /* 0x00000000003f782f */ /* 0x000fda00038c0000 */
.L_x_322:
[----:B------:R-:W-:Y:S04]  /*9a20*/  BSSY B0, `(.L_x_308) ;  /* 0x0000034000007945 */ /* 0x000fe80003800000 */
[----:B------:R-:W-:Y:S05]  /*9a30*/  @!P6 BRA `(.L_x_309) ;  /* 0x0000000000c8e947 */ /* 0x000fea0003800000 */
[----:B------:R-:W-:-:S04]  /*9a40*/  LOP3.LUT R19, R19, 0x2, RZ, 0xfc, !PT ;  /* 0x0000000213137812 */ /* 0x000fc800078efcff */
[----:B------:R-:W-:-:S13]  /*9a50*/  ISETP.NE.AND P0, PT, R19, 0x3, PT ;  /* 0x000000031300780c */ /* 0x000fda0003f05270 */
[----:B------:R-:W-:Y:S05]  /*9a60*/  @!P0 BRA `(.L_x_310) ;  /* 0x0000000000048947 */ /* 0x000fea0003800000 */
[----:B------:R-:W-:Y:S01]  /*9a70*/  BPT.TRAP 0x1 ;  /* 0x000000040000795c */ /* 0x000fe20000300000 */
.L_x_310:
[----:B------:R-:W0:Y:S01]  /*9a80*/  S2R R3, SR_CgaCtaId ;  /* 0x0000000000037919 */ /* 0x000e220000008800 */
[----:B------:R-:W-:-:S04]  /*9a90*/  MOV R2, 0x400 ;  /* 0x0000040000027802 */ /* 0x000fc80000000f00 */
[----:B0-----:R-:W-:Y:S02]  /*9aa0*/  LEA R3, R3, R2, 0x18 ;  /* 0x0000000203037211 */ /* 0x001fe400078ec0ff */
[----:B------:R-:W-:-:S03]  /*9ab0*/  SHF.L.U32 R2, R0, 0x1f, RZ ;  /* 0x0000001f00027819 */ /* 0x000fc600000006ff */
[----:B------:R-:W-:-:S04]  /*9ac0*/  VIADD R3, R3, 0x28 ;  /* 0x0000002803037836 */ /* 0x000fc80000000000 */
[C---:B------:R-:W-:Y:S02]  /*9ad0*/  IMAD R7, R12.reuse, 0x8, R3 ;  /* 0x000000080c077824 */ /* 0x040fe400078e0203 */
[----:B------:R-:W-:Y:S02]  /*9ae0*/  VIADD R12, R12, 0x1 ;  /* 0x000000010c0c7836 */ /* 0x000fe40000000000 */
[----:B------:R-:W0:Y:S03]  /*9af0*/  SYNCS.PHASECHK.TRANS64.TRYWAIT P0, [R7+URZ], R2 ;  /* 0x00000002070075a7 */ /* 0x000e26000800017f */
[----:B------:R-:W-:-:S04]  /*9b00*/  ISETP.NE.AND P1, PT, R12, 0x5, PT ;  /* 0x000000050c00780c */ /* 0x000fc80003f25270 */
[----:B------:R-:W-:Y:S02]  /*9b10*/  SEL R5, RZ, 0x1, P1 ;  /* 0x00000001ff057807 */ /* 0x000fe40000800000 */
[----:B------:R-:W-:Y:S02]  /*9b20*/  SEL R12, R12, RZ, P1 ;  /* 0x000000ff0c0c7207 */ /* 0x000fe40000800000 */
[----:B------:R-:W-:-:S03]  /*9b30*/  LOP3.LUT R5, R0, R5, RZ, 0x3c, !PT ;  /* 0x0000000500057212 */ /* 0x000fc600078e3cff */
[----:B------:R-:W-:Y:S01]  /*9b40*/  IMAD R9, R12, 0x8, R3 ;  /* 0x000000080c097824 */ /* 0x000fe200078e0203 */
[----:B------:R-:W-:Y:S01]  /*9b50*/  SHF.L.U32 R4, R5, 0x1f, RZ ;  /* 0x0000001f05047819 */ /* 0x000fe200000006ff */
[----:B0-----:R-:W-:Y:S06]  /*9b60*/  @!P0 BRA `(.L_x_311) ;  /* 0x0000000400008947 */ /* 0x001fec0003800000 */
.L_x_323:
[----:B------:R-:W1:Y:S01]  /*9b70*/  SYNCS.PHASECHK.TRANS64.TRYWAIT P0, [R9+URZ], R4 ;  /* 0x00000004090075a7 */ /* 0x000e62000800017f */
[----:B------:R-:W-:-:S05]  /*9b80*/  VIADD R0, R12, 0x1 ;  /* 0x000000010c007836 */ /* 0x000fca0000000000 */
[----:B------:R-:W-:-:S04]  /*9b90*/  ISETP.NE.AND P1, PT, R0, 0x5, PT ;  /* 0x000000050000780c */ /* 0x000fc80003f25270 */
[----:B0-----:R-:W-:Y:S02]  /*9ba0*/  SEL R2, RZ, 0x1, P1 ;  /* 0x00000001ff027807 */ /* 0x001fe40000800000 */
[----:B------:R-:W-:Y:S02]  /*9bb0*/  SEL R0, R0, RZ, P1 ;  /* 0x000000ff00007207 */ /* 0x000fe40000800000 */
[----:B------:R-:W-:-:S03]  /*9bc0*/  LOP3.LUT R7, R5, R2, RZ, 0x3c, !PT ;  /* 0x0000000205077212 */ /* 0x000fc600078e3cff */
[----:B------:R-:W-:Y:S01]  /*9bd0*/  IMAD R6, R0, 0x8, R3 ;  /* 0x0000000800067824 */ /* 0x000fe200078e0203 */
[----:B------:R-:W-:Y:S01]  /*9be0*/  SHF.L.U32 R5, R7, 0x1f, RZ ;  /* 0x0000001f07057819 */ /* 0x000fe200000006ff */
[----:B-1----:R-:W-:Y:S06]  /*9bf0*/  @!P0 BRA `(.L_x_312) ;  /* 0x0000000000f08947 */ /* 0x002fec0003800000 */
.L_x_324:
[----:B------:R-:W1:Y:S01]  /*9c00*/  SYNCS.PHASECHK.TRANS64.TRYWAIT P0, [R6+URZ], R5 ;  /* 0x00000005060075a7 */ /* 0x000e62000800017f */
[----:B------:R-:W-:-:S05]  /*9c10*/  VIADD R0, R0, 0x1 ;  /* 0x0000000100007836 */ /* 0x000fca0000000000 */
[----:B------:R-:W-:-:S04]  /*9c20*/  ISETP.NE.AND P1, PT, R0, 0x5, PT ;  /* 0x000000050000780c */ /* 0x000fc80003f25270 */
[----:B------:R-:W-:Y:S02]  /*9c30*/  SEL R2, RZ, 0x1, P1 ;  /* 0x00000001ff027807 */ /* 0x000fe40000800000 */
[----:B------:R-:W-:Y:S02]  /*9c40*/  SEL R0, R0, RZ, P1 ;  /* 0x000000ff00007207 */ /* 0x000fe40000800000 */
[----:B------:R-:W-:-:S03]  /*9c50*/  LOP3.LUT R7, R7, R2, RZ, 0x3c, !PT ;  /* 0x0000000207077212 */ /* 0x000fc600078e3cff */
[----:B0-----:R-:W-:Y:S01]  /*9c60*/  IMAD R9, R0, 0x8, R3 ;  /* 0x0000000800097824 */ /* 0x001fe200078e0203 */
[----:B------:R-:W-:Y:S01]  /*9c70*/  SHF.L.U32 R4, R7, 0x1f, RZ ;  /* 0x0000001f07047819 */ /* 0x000fe200000006ff */
[----:B-1----:R-:W-:Y:S06]  /*9c80*/  @!P0 BRA `(.L_x_313) ;  /* 0x0000000000e08947 */ /* 0x002fec0003800000 */
.L_x_325:
[----:B------:R-:W1:Y:S01]  /*9c90*/  SYNCS.PHASECHK.TRANS64.TRYWAIT P0, [R9+URZ], R4 ;  /* 0x00000004090075a7 */ /* 0x000e62000800017f */
[----:B------:R-:W-:-:S05]  /*9ca0*/  VIADD R0, R0, 0x1 ;  /* 0x0000000100007836 */ /* 0x000fca0000000000 */
[----:B------:R-:W-:-:S04]  /*9cb0*/  ISETP.NE.AND P1, PT, R0, 0x5, PT ;  /* 0x000000050000780c */ /* 0x000fc80003f25270 */
[----:B------:R-:W-:Y:S02]  /*9cc0*/  SEL R2, RZ, 0x1, P1 ;  /* 0x00000001ff027807 */ /* 0x000fe40000800000 */
[----:B------:R-:W-:Y:S02]  /*9cd0*/  SEL R0, R0, RZ, P1 ;  /* 0x000000ff00007207 */ /* 0x000fe40000800000 */
[----:B------:R-:W-:Y:S01]  /*9ce0*/  LOP3.LUT R2, R7, R2, RZ, 0x3c, !PT ;  /* 0x0000000207027212 */ /* 0x000fe200078e3cff */
[----:B-1----:R-:W-:Y:S06]  /*9cf0*/  @!P0 BRA `(.L_x_314) ;  /* 0x0000000000d88947 */ /* 0x002fec0003800000 */
.L_x_326:
[----:B------:R-:W-:Y:S01]  /*9d00*/  IMAD R3, R0, 0x8, R3 ;  /* 0x0000000800037824 */ /* 0x000fe200078e0203 */
[----:B------:R-:W-:-:S07]  /*9d10*/  SHF.L.U32 R0, R2, 0x1f, RZ ;  /* 0x0000001f02007819 */ /* 0x000fce00000006ff */
.L_x_315:
[----:B--2---:R2:W3:Y:S02]  /*9d20*/  SYNCS.PHASECHK.TRANS64.TRYWAIT P0, [R3+URZ], R0 ;  /* 0x00000000030075a7 */ /* 0x0044e4000800017f */
[----:B---3--:R-:W-:Y:S05]  /*9d30*/  @!P0 NANOSLEEP.SYNCS 0x989680 ;  /* 0x009896800000895d */ /* 0x008fea0003900000 */
[----:B------:R-:W3:Y:S02]  /*9d40*/  @!P0 SYNCS.PHASECHK.TRANS64 P0, [R3+URZ], R0 ;  /* 0x00000000030085a7 */ /* 0x000ee4000800007f */
[----:B---3--:R-:W-:Y:S05]  /*9d50*/  @!P0 BRA `(.L_x_315) ;  /* 0xfffffffc00f08947 */ /* 0x008fea000383ffff */
.L_x_309:
[----:B------:R-:W-:Y:S05]  /*9d60*/  BSYNC B0 ;  /* 0x0000000000007941 */ /* 0x000fea0003800000 */
.L_x_308:
[----:B------:R-:W-:Y:S05]  /*9d70*/  EXIT ;  /* 0x000000000000794d */ /* 0x000fea0003800000 */
.L_x_17:
[----:B----4-:R4:W0:Y:S02]  /*9d80*/  SYNCS.PHASECHK.TRANS64.TRYWAIT P1, [R3+URZ], R0 ;  /* 0x00000000030075a7 */ /* 0x010824000802017f */
[----:B0-----:R-:W-:Y:S05]  /*9d90*/  @!P1 NANOSLEEP.SYNCS 0x989680 ;  /* 0x009896800000995d */ /* 0x001fea0003900000 */
[----:B------:R-:W0:Y:S02]  /*9da0*/  @!P1 SYNCS.PHASECHK.TRANS64 P1, [R3+URZ], R0 ;  /* 0x00000000030095a7 */ /* 0x000e24000802007f */
[----:B0-----:R-:W-:Y:S05]  /*9db0*/  @!P1 BRA `(.L_x_17) ;  /* 0xfffffffc00f09947 */ /* 0x001fea000383ffff */
[----:B------:R-:W-:Y:S05]  /*9dc0*/  BRA `(.L_x_16) ;  /* 0xffffff74002c7947 */ /* 0x000fea000383ffff */
.L_x_22:
[----:B-1----:R1:W3:Y:S02]  /*9dd0*/  SYNCS.PHASECHK.TRANS64.TRYWAIT P1, [R5+URZ], R4 ;  /* 0x00000004050075a7 */ /* 0x0022e4000802017f */
[----:B---3--:R-:W-:Y:S05]  /*9de0*/  @!P1 NANOSLEEP.SYNCS 0x989680 ;  /* 0x009896800000995d */ /* 0x008fea0003900000 */
[----:B------:R-:W3:Y:S02]  /*9df0*/  @!P1 SYNCS.PHASECHK.TRANS64 P1, [R5+URZ], R4 ;  /* 0x00000004050095a7 */ /* 0x000ee4000802007f */
[----:B---3--:R-:W-:Y:S05]  /*9e00*/  @!P1 BRA `(.L_x_22) ;  /* 0xfffffffc00f09947 */ /* 0x008fea000383ffff */
[----:B------:R-:W-:Y:S05]  /*9e10*/  BRA `(.L_x_21) ;  /* 0xffffff78001c7947 */ /* 0x000fea000383ffff */
.L_x_295:
[----:B------:R-:W-:Y:S01]  /*9e20*/  BSSY B1, `(.L_x_316) ;  /* 0x0000006000017945 */ /* 0x000fe20003800000 */
[----:B------:R-:W-:-:S07]  /*9e30*/  IMAD.MOV.U32 R15, RZ, RZ, -0x1 ;  /* 0xffffffffff0f7424 */ /* 0x000fce00078e00ff */
[----:B------:R-:W-:Y:S05]  /*9e40*/  WARPSYNC.COLLECTIVE R15, `(.L_x_317) ;  /* 0x000000000f0c7348 */ /* 0x000fea0003c00000 */
[----:B------:R-:W-:Y:S02]  /*9e50*/  ELECT P6, UR62, PT ;  /* 0x00000000003e782f */ /* 0x000fe400038c0000 */
[----:B------:R-:W-:Y:S01]  /*9e60*/  MOV R14, UR62 ;  /* 0x0000003e000e7c02 */ /* 0x000fe20008000f00 */
[----:B------:R-:W-:Y:S10]  /*9e70*/  ENDCOLLECTIVE ;  /* 0x000000000000791b */ /* 0x000ff40003800000 */
.L_x_317:
[----:B------:R-:W-:Y:S05]  /*9e80*/  BSYNC B1 ;  /* 0x0000000000017941 */ /* 0x000fea0003800000 */
.L_x_316:
[----:B------:R-:W-:Y:S05]  /*9e90*/  BRA `(.L_x_318) ;  /* 0xfffffff000287947 */ /* 0x000fea000383ffff */
.L_x_298:
[----:B0-----:R0:W1:Y:S02]  /*9ea0*/  SYNCS.PHASECHK.TRANS64.TRYWAIT P1, [R14+URZ+0x28], R7 ;  /* 0x000028070e0075a7 */ /* 0x001064000802017f */
[----:B-1----:R-:W-:Y:S05]  /*9eb0*/  @!P1 NANOSLEEP.SYNCS 0x989680 ;  /* 0x009896800000995d */ /* 0x002fea0003900000 */
[----:B------:R-:W1:Y:S02]  /*9ec0*/  @!P1 SYNCS.PHASECHK.TRANS64 P1, [R14+URZ+0x28], R7 ;  /* 0x000028070e0095a7 */ /* 0x000e64000802007f */
[----:B-1----:R-:W-:Y:S05]  /*9ed0*/  @!P1 BRA `(.L_x_298) ;  /* 0xfffffffc00f09947 */ /* 0x002fea000383ffff */
[----:B------:R-:W-:Y:S05]  /*9ee0*/  BRA `(.L_x_319) ;  /* 0xfffffff0005c7947 */ /* 0x000fea000383ffff */
.L_x_307:
[----:B------:R-:W-:Y:S01]  /*9ef0*/  BSSY B0, `(.L_x_320) ;  /* 0x0000006000007945 */ /* 0x000fe20003800000 */
[----:B------:R-:W-:-:S07]  /*9f00*/  IMAD.MOV.U32 R15, RZ, RZ, -0x1 ;  /* 0xffffffffff0f7424 */ /* 0x000fce00078e00ff */
[----:B------:R-:W-:Y:S05]  /*9f10*/  WARPSYNC.COLLECTIVE R15, `(.L_x_321) ;  /* 0x000000000f0c7348 */ /* 0x000fea0003c00000 */
[----:B------:R-:W-:Y:S02]  /*9f20*/  ELECT P6, UR62, PT ;  /* 0x00000000003e782f */ /* 0x000fe400038c0000 */
[----:B------:R-:W-:Y:S01]  /*9f30*/  MOV R14, UR62 ;  /* 0x0000003e000e7c02 */ /* 0x000fe20008000f00 */
[----:B------:R-:W-:Y:S10]  /*9f40*/  ENDCOLLECTIVE ;  /* 0x000000000000791b */ /* 0x000ff40003800000 */
.L_x_321:
[----:B------:R-:W-:Y:S05]  /*9f50*/  BSYNC B0 ;  /* 0x0000000000007941 */ /* 0x000fea0003800000 */
.L_x_320:
[----:B------:R-:W-:Y:S05]  /*9f60*/  BRA `(.L_x_322) ;  /* 0xfffffff800ac7947 */ /* 0x000fea000383ffff */
.L_x_311:
[----:B0-----:R0:W1:Y:S02]  /*9f70*/  SYNCS.PHASECHK.TRANS64.TRYWAIT P0, [R7+URZ], R2 ;  /* 0x00000002070075a7 */ /* 0x001064000800017f */
[----:B-1----:R-:W-:Y:S05]  /*9f80*/  @!P0 NANOSLEEP.SYNCS 0x989680 ;  /* 0x009896800000895d */ /* 0x002fea0003900000 */
[----:B------:R-:W1:Y:S02]  /*9f90*/  @!P0 SYNCS.PHASECHK.TRANS64 P0, [R7+URZ], R2 ;  /* 0x00000002070085a7 */ /* 0x000e64000800007f */
[----:B-1----:R-:W-:Y:S05]  /*9fa0*/  @!P0 BRA `(.L_x_311) ;  /* 0xfffffffc00f08947 */ /* 0x002fea000383ffff */
[----:B------:R-:W-:Y:S05]  /*9fb0*/  BRA `(.L_x_323) ;  /* 0xfffffff800ec7947 */ /* 0x000fea000383ffff */
.L_x_312:
[----:B0-----:R0:W1:Y:S02]  /*9fc0*/  SYNCS.PHASECHK.TRANS64.TRYWAIT P0, [R9+URZ], R4 ;  /* 0x00000004090075a7 */ /* 0x001064000800017f */
[----:B-1----:R-:W-:Y:S05]  /*9fd0*/  @!P0 NANOSLEEP.SYNCS 0x989680 ;  /* 0x009896800000895d */ /* 0x002fea0003900000 */
[----:B------:R-:W1:Y:S02]  /*9fe0*/  @!P0 SYNCS.PHASECHK.TRANS64 P0, [R9+URZ], R4 ;  /* 0x00000004090085a7 */ /* 0x000e64000800007f */
[----:B-1----:R-:W-:Y:S05]  /*9ff0*/  @!P0 BRA `(.L_x_312) ;  /* 0xfffffffc00f08947 */ /* 0x002fea000383ffff */
[----:B------:R-:W-:Y:S05]  /*a000*/  BRA `(.L_x_324) ;  /* 0xfffffff800fc7947 */ /* 0x000fea000383ffff */
.L_x_313:
[----:B0-----:R0:W1:Y:S02]  /*a010*/  SYNCS.PHASECHK.TRANS64.TRYWAIT P0, [R6+URZ], R5 ;  /* 0x00000005060075a7 */ /* 0x001064000800017f */
[----:B-1----:R-:W-:Y:S05]  /*a020*/  @!P0 NANOSLEEP.SYNCS 0x989680 ;  /* 0x009896800000895d */ /* 0x002fea0003900000 */
[----:B------:R-:W1:Y:S02]  /*a030*/  @!P0 SYNCS.PHASECHK.TRANS64 P0, [R6+URZ], R5 ;  /* 0x00000005060085a7 */ /* 0x000e64000800007f */
[----:B-1----:R-:W-:Y:S05]  /*a040*/  @!P0 BRA `(.L_x_313) ;  /* 0xfffffffc00f08947 */ /* 0x002fea000383ffff */
[----:B------:R-:W-:Y:S05]  /*a050*/  BRA `(.L_x_325) ;  /* 0xfffffffc000c7947 */ /* 0x000fea000383ffff */
.L_x_314:
[----:B-1----:R1:W2:Y:S02]  /*a060*/  SYNCS.PHASECHK.TRANS64.TRYWAIT P0, [R9+URZ], R4 ;  /* 0x00000004090075a7 */ /* 0x0022a4000800017f */
[----:B--2---:R-:W-:Y:S05]  /*a070*/  @!P0 NANOSLEEP.SYNCS 0x989680 ;  /* 0x009896800000895d */ /* 0x004fea0003900000 */
[----:B------:R-:W2:Y:S02]  /*a080*/  @!P0 SYNCS.PHASECHK.TRANS64 P0, [R9+URZ], R4 ;  /* 0x00000004090085a7 */ /* 0x000ea4000800007f */
[----:B--2---:R-:W-:Y:S05]  /*a090*/  @!P0 BRA `(.L_x_314) ;  /* 0xfffffffc00f08947 */ /* 0x004fea000383ffff */
[----:B------:R-:W-:Y:S05]  /*a0a0*/  BRA `(.L_x_326) ;  /* 0xfffffffc00147947 */ /* 0x000fea000383ffff */
.L_x_327:
[----:B------:R-:W-:-:S00]  /*a0b0*/  BRA `(.L_x_327) ;  /* 0xfffffffc00fc7947 */ /* 0x000fc0000383ffff */
[----:B------:R-:W-:-:S00]  /*a0c0*/  NOP ;  /* 0x0000000000007918 */ /* 0x000fc00000000000 */
        /* <DEDUP_REMOVED lines=11> */
.L_x_328:


//--------------------- .nv.global.init           --------------------------
	.section	.nv.global.init,"aw",@progbits
.nv.global.init:
	.type		$str$22,@object
	.size		$str$22,($str$23 - $str$22)
$str$22:
        /*0000*/ 	.byte	0x6b, 0x5f, 0x74, 0x69, 0x6c, 0x65, 0x5f, 0x63, 0x6f, 0x75, 0x6e, 0x74, 0x20, 0x3e, 0x3d, 0x20
        /*0010*/ 	.byte	0x31, 0x00
	.type		$str$23,@object
	.size		$str$23,(__unnamed_1 - $str$23)
$str$23:
        /*0012*/ 	.byte	0x2f, 0x74, 0x6d, 0x70, 0x2f, 0x63, 0x75, 0x74, 0x6c, 0x61, 0x73, 0x73, 0x5f, 0x73, 0x77, 0x65
        /*0022*/ 	.byte	0x65, 0x70, 0x5f, 0x73, 0x72, 0x63, 0x2f, 0x69, 0x6e, 0x63, 0x6c, 0x75, 0x64, 0x65, 0x2f, 0x63
        /*0032*/ 	.byte	0x75, 0x74, 0x6c, 0x61, 0x73, 0x73, 0x2f, 0x67, 0x65, 0x6d, 0x6d, 0x2f, 0x63, 0x6f, 0x6c, 0x6c
        /*0042*/ 	.byte	0x65, 0x63, 0x74, 0x69, 0x76, 0x65, 0x2f, 0x73, 0x6d, 0x39, 0x30, 0x5f, 0x6d, 0x6d, 0x61, 0x5f
        /*0052*/ 	.byte	0x74, 0x6d, 0x61, 0x5f, 0x67, 0x6d, 0x6d, 0x61, 0x5f, 0x73, 0x73, 0x5f, 0x77, 0x61, 0x72, 0x70
        /*0062*/ 	.byte	0x73, 0x70, 0x65, 0x63, 0x69, 0x61, 0x6c, 0x69, 0x7a, 0x65, 0x64, 0x2e, 0x68, 0x70, 0x70, 0x00
	.type		__unnamed_1,@object
	.size		__unnamed_1,(.L_0 - __unnamed_1)
__unnamed_1:
        /*0072*/ 	.byte	0x76, 0x6f, 0x69, 0x64, 0x20, 0x63, 0x75, 0x74, 0x6c, 0x61, 0x73, 0x73, 0x3a, 0x3a, 0x67, 0x65
        /* <DEDUP_REMOVED lines=172> */
        /*0b42*/ 	.byte	0x69, 0x74, 0x79, 0x5d, 0x00
.L_0:


//--------------------- .nv.shared._ZN7cutlass13device_kernelINS_4gemm6kernel13GemmUniversalIN4cute5tupleIJiiiiEEENS1_10collective13CollectiveMmaINS1_34MainloopSm90TmaGmmaWarpSpecializedILi5ENS5_IJNS4_1CILi1EEESB_SB_EEENS1_35KernelTmaWarpSpecializedCooperativeEEENS5_IJNSA_ILi128EEENSA_ILi256EEESF_EEEaNS5_IJlSB_lEEEaSI_NS4_8TiledMMAINS4_8MMA_AtomIJNS4_4SM904GMMA27MMA_64x256x32_S32S8S8_SS_TNEEEENS4_6LayoutINS5_IJNSA_ILi2EEESB_SB_EEENS5_IJSB_NSA_ILi0EEESS_EEEEENS5_IJNS4_10UnderscoreESV_SV_EEEEENS4_13SM90_TMA_LOADENS4_14ComposedLayoutINS4_7SwizzleILi3ELi4ELi3EEENS4_18smem_ptr_flag_bitsILi8EEENSP_INS5_IJNSA_ILi8EEESF_EEENS5_IJSF_SB_EEEEEEEvNS4_8identityESY_S18_vS19_EENS_8epilogue10collective6detail29Sm90TmaWarpSpecializedAdapterINS1C_15DefaultEpilogueIaSI_SI_NS1B_6thread17LinearCombinationIaLi1EiiLNS1G_9ScaleType4KindE0ELNS_15FloatRoundStyleE2EaEENS1_15EpilogueDefaultEEEEEvvEEEEvNT_6ParamsE --------------------------
	.section	.nv.shared._ZN7cutlass13device_kernelINS_4gemm6kernel13GemmUniversalIN4cute5tupleIJiiiiEEENS1_10collective13CollectiveMmaINS1_34MainloopSm90TmaGmmaWarpSpecializedILi5ENS5_IJNS4_1CILi1EEESB_SB_EEENS1_35KernelTmaWarpSpecializedCooperativeEEENS5_IJNSA_ILi128EEENSA_ILi256EEESF_EEEaNS5_IJlSB_lEEEaSI_NS4_8TiledMMAINS4_8MMA_AtomIJNS4_4SM904GMMA27MMA_64x256x32_S32S8S8_SS_TNEEEENS4_6LayoutINS5_IJNSA_ILi2EEESB_SB_EEENS5_IJSB_NSA_ILi0EEESS_EEEEENS5_IJNS4_10UnderscoreESV_SV_EEEEENS4_13SM90_TMA_LOADENS4_14ComposedLayoutINS4_7SwizzleILi3ELi4ELi3EEENS4_18smem_ptr_flag_bitsILi8EEENSP_INS5_IJNSA_ILi8EEESF_EEENS5_IJSF_SB_EEEEEEEvNS4_8identityESY_S18_vS19_EENS_8epilogue10collective6detail29Sm90TmaWarpSpecializedAdapterINS1C_15DefaultEpilogueIaSI_SI_NS1B_6thread17LinearCombinationIaLi1EiiLNS1G_9ScaleType4KindE0ELNS_15FloatRoundStyleE2EaEENS1_15EpilogueDefaultEEEEEvvEEEEvNT_6ParamsE,"aw",@nobits
	.sectionflags	@""
	.align	16
	.zero		1024


//--------------------- .nv.shared.reserved.0     --------------------------
	.section	.nv.shared.reserved.0,"aw",@nobits
	.weak		__nv_reservedSMEM_offset_0_alias
	.size		__nv_reservedSMEM_offset_0_alias, 0, 0
	.other		__nv_reservedSMEM_offset_0_alias,@"STO_CUDA_RESERVED_SHARED STV_DEFAULT"
__nv_reservedSMEM_offset_0_alias:
	.zero		0


//--------------------- .nv.global                --------------------------
	.section	.nv.global,"aw",@nobits
.nv.global:
	.type		_ZN39_INTERNAL_e002bf2c_4_k_cu_c9b3ea9d_49634cute1_E,@object
	.size		_ZN39_INTERNAL_e002bf2c_4_k_cu_c9b3ea9d_49634cute1_E,(_ZN39_INTERNAL_e002bf2c_4_k_cu_c9b3ea9d_49634cuda3std3__45__cpo6cbeginE - _ZN39_INTERNAL_e002bf2c_4_k_cu_c9b3ea9d_49634cute1_E)
_ZN39_INTERNAL_e002bf2c_4_k_cu_c9b3ea9d_49634cute1_E:
	.zero		1
	.type		_ZN39_INTERNAL_e002bf2c_4_k_cu_c9b3ea9d_49634cuda3std3__45__cpo6cbeginE,@object
	.size		_ZN39_INTERNAL_e002bf2c_4_k_cu_c9b3ea9d_49634cuda3std3__45__cpo6cbeginE,(_ZN39_INTERNAL_e002bf2c_4_k_cu_c9b3ea9d_49634cuda3std3__48in_placeE - _ZN39_INTERNAL_e002bf2c_4_k_cu_c9b3ea9d_49634cuda3std3__45__cpo6cbeginE)
_ZN39_INTERNAL_e002bf2c_4_k_cu_c9b3ea9d_49634cuda3std3__45__cpo6cbeginE:
	.zero		1
	.type		_ZN39_INTERNAL_e002bf2c_4_k_cu_c9b3ea9d_49634cuda3std3__48in_placeE,@object
	.size		_ZN39_INTERNAL_e002bf2c_4_k_cu_c9b3ea9d_49634cuda3std3__48in_placeE,(_ZN39_INTERNAL_e002bf2c_4_k_cu_c9b3ea9d_49634cuda3std6ranges3__45__cpo9iter_moveE - _ZN39_INTERNAL_e002bf2c_4_k_cu_c9b3ea9d_49634cuda3std3__48in_placeE)
_ZN39_INTERNAL_e002bf2c_4_k_cu_c9b3ea9d_49634cuda3std3__48in_placeE:
	.zero		1
	.type		_ZN39_INTERNAL_e002bf2c_4_k_cu_c9b3ea9d_49634cuda3std6ranges3__45__cpo9iter_moveE,@object
	.size		_ZN39_INTERNAL_e002bf2c_4_k_cu_c9b3ea9d_49634cuda3std6ranges3__45__cpo9iter_moveE,(_ZN39_INTERNAL_e002bf2c_4_k_cu_c9b3ea9d_49634cuda3std3__45__cpo5beginE - _ZN39_INTERNAL_e002bf2c_4_k_cu_c9b3ea9d_49634cuda3std6ranges3__45__cpo9iter_moveE)
_ZN39_INTERNAL_e002bf2c_4_k_cu_c9b3ea9d_49634cuda3std6ranges3__45__cpo9iter_moveE:
	.zero		1
	.type		_ZN39_INTERNAL_e002bf2c_4_k_cu_c9b3ea9d_49634cuda3std3__45__cpo5beginE,@object
	.size		_ZN39_INTERNAL_e002bf2c_4_k_cu_c9b3ea9d_49634cuda3std3__45__cpo5beginE,(_ZN39_INTERNAL_e002bf2c_4_k_cu_c9b3ea9d_49634cuda3std3__441_GLOBAL__N__e002bf2c_4_k_cu_c9b3ea9d_49636ignoreE - _ZN39_INTERNAL_e002bf2c_4_k_cu_c9b3ea9d_49634cuda3std3__45__cpo5beginE)
_ZN39_INTERNAL_e002bf2c_4_k_cu_c9b3ea9d_49634cuda3std3__45__cpo5beginE:
	.zero		1
	.type		_ZN39_INTERNAL_e002bf2c_4_k_cu_c9b3ea9d_49634cuda3std3__441_GLOBAL__N__e002bf2c_4_k_cu_c9b3ea9d_49636ignoreE,@object
	.size		_ZN39_INTERNAL_e002bf2c_4_k_cu_c9b3ea9d_49634cuda3std3__441_GLOBAL__N__e002bf2c_4_k_cu_c9b3ea9d_49636ignoreE,(_ZN39_INTERNAL_e002bf2c_4_k_cu_c9b3ea9d_49634cute7productE - _ZN39_INTERNAL_e002bf2c_4_k_cu_c9b3ea9d_49634cuda3std3__441_GLOBAL__N__e002bf2c_4_k_cu_c9b3ea9d_49636ignoreE)
_ZN39_INTERNAL_e002bf2c_4_k_cu_c9b3ea9d_49634cuda3std3__441_GLOBAL__N__e002bf2c_4_k_cu_c9b3ea9d_49636ignoreE:
	.zero		1
	.type		_ZN39_INTERNAL_e002bf2c_4_k_cu_c9b3ea9d_49634cute7productE,@object
	.size		_ZN39_INTERNAL_e002bf2c_4_k_cu_c9b3ea9d_49634cute7productE,(_ZN39_INTERNAL_e002bf2c_4_k_cu_c9b3ea9d_49634cuda3std3__45__cpo3endE - _ZN39_INTERNAL_e002bf2c_4_k_cu_c9b3ea9d_49634cute7productE)
_ZN39_INTERNAL_e002bf2c_4_k_cu_c9b3ea9d_49634cute7productE:
	.zero		1
	.type		_ZN39_INTERNAL_e002bf2c_4_k_cu_c9b3ea9d_49634cuda3std3__45__cpo3endE,@object
	.size		_ZN39_INTERNAL_e002bf2c_4_k_cu_c9b3ea9d_49634cuda3std3__45__cpo3endE,(_ZN39_INTERNAL_e002bf2c_4_k_cu_c9b3ea9d_49634cuda3std3__419piecewise_constructE - _ZN39_INTERNAL_e002bf2c_4_k_cu_c9b3ea9d_49634cuda3std3__45__cpo3endE)
_ZN39_INTERNAL_e002bf2c_4_k_cu_c9b3ea9d_49634cuda3std3__45__cpo3endE:
	.zero		1
	.type		_ZN39_INTERNAL_e002bf2c_4_k_cu_c9b3ea9d_49634cuda3std3__419piecewise_constructE,@object
	.size		_ZN39_INTERNAL_e002bf2c_4_k_cu_c9b3ea9d_49634cuda3std3__419piecewise_constructE,(_ZN39_INTERNAL_e002bf2c_4_k_cu_c9b3ea9d_49634cuda3std3__45__cpo4cendE - _ZN39_INTERNAL_e002bf2c_4_k_cu_c9b3ea9d_49634cuda3std3__419piecewise_constructE)
_ZN39_INTERNAL_e002bf2c_4_k_cu_c9b3ea9d_49634cuda3std3__419piecewise_constructE:
	.zero		1
	.type		_ZN39_INTERNAL_e002bf2c_4_k_cu_c9b3ea9d_49634cuda3std3__45__cpo4cendE,@object
	.size		_ZN39_INTERNAL_e002bf2c_4_k_cu_c9b3ea9d_49634cuda3std3__45__cpo4cendE,(_ZN39_INTERNAL_e002bf2c_4_k_cu_c9b3ea9d_49634cuda3std6ranges3__45__cpo4swapE - _ZN39_INTERNAL_e002bf2c_4_k_cu_c9b3ea9d_49634cuda3std3__45__cpo4cendE)
_ZN39_INTERNAL_e002bf2c_4_k_cu_c9b3ea9d_49634cuda3std3__45__cpo4cendE:
	.zero		1
	.type		_ZN39_INTERNAL_e002bf2c_4_k_cu_c9b3ea9d_49634cuda3std6ranges3__45__cpo4swapE,@object
	.size		_ZN39_INTERNAL_e002bf2c_4_k_cu_c9b3ea9d_49634cuda3std6ranges3__45__cpo4swapE,(.L_8 - _ZN39_INTERNAL_e002bf2c_4_k_cu_c9b3ea9d_49634cuda3std6ranges3__45__cpo4swapE)
_ZN39_INTERNAL_e002bf2c_4_k_cu_c9b3ea9d_49634cuda3std6ranges3__45__cpo4swapE:
	.zero		1
.L_8:


//--------------------- .nv.constant0._ZN7cutlass13device_kernelINS_4gemm6kernel13GemmUniversalIN4cute5tupleIJiiiiEEENS1_10collective13CollectiveMmaINS1_34MainloopSm90TmaGmmaWarpSpecializedILi5ENS5_IJNS4_1CILi1EEESB_SB_EEENS1_35KernelTmaWarpSpecializedCooperativeEEENS5_IJNSA_ILi128EEENSA_ILi256EEESF_EEEaNS5_IJlSB_lEEEaSI_NS4_8TiledMMAINS4_8MMA_AtomIJNS4_4SM904GMMA27MMA_64x256x32_S32S8S8_SS_TNEEEENS4_6LayoutINS5_IJNSA_ILi2EEESB_SB_EEENS5_IJSB_NSA_ILi0EEESS_EEEEENS5_IJNS4_10UnderscoreESV_SV_EEEEENS4_13SM90_TMA_LOADENS4_14ComposedLayoutINS4_7SwizzleILi3ELi4ELi3EEENS4_18smem_ptr_flag_bitsILi8EEENSP_INS5_IJNSA_ILi8EEESF_EEENS5_IJSF_SB_EEEEEEEvNS4_8identityESY_S18_vS19_EENS_8epilogue10collective6detail29Sm90TmaWarpSpecializedAdapterINS1C_15DefaultEpilogueIaSI_SI_NS1B_6thread17LinearCombinationIaLi1EiiLNS1G_9ScaleType4KindE0ELNS_15FloatRoundStyleE2EaEENS1_15EpilogueDefaultEEEEEvvEEEEvNT_6ParamsE --------------------------
	.section	.nv.constant0._ZN7cutlass13device_kernelINS_4gemm6kernel13GemmUniversalIN4cute5tupleIJiiiiEEENS1_10collective13CollectiveMmaINS1_34MainloopSm90TmaGmmaWarpSpecializedILi5ENS5_IJNS4_1CILi1EEESB_SB_EEENS1_35KernelTmaWarpSpecializedCooperativeEEENS5_IJNSA_ILi128EEENSA_ILi256EEESF_EEEaNS5_IJlSB_lEEEaSI_NS4_8TiledMMAINS4_8MMA_AtomIJNS4_4SM904GMMA27MMA_64x256x32_S32S8S8_SS_TNEEEENS4_6LayoutINS5_IJNSA_ILi2EEESB_SB_EEENS5_IJSB_NSA_ILi0EEESS_EEEEENS5_IJNS4_10UnderscoreESV_SV_EEEEENS4_13SM90_TMA_LOADENS4_14ComposedLayoutINS4_7SwizzleILi3ELi4ELi3EEENS4_18smem_ptr_flag_bitsILi8EEENSP_INS5_IJNSA_ILi8EEESF_EEENS5_IJSF_SB_EEEEEEEvNS4_8identityESY_S18_vS19_EENS_8epilogue10collective6detail29Sm90TmaWarpSpecializedAdapterINS1C_15DefaultEpilogueIaSI_SI_NS1B_6thread17LinearCombinationIaLi1EiiLNS1G_9ScaleType4KindE0ELNS_15FloatRoundStyleE2EaEENS1_15EpilogueDefaultEEEEEvvEEEEvNT_6ParamsE,"a",@progbits
	.sectionflags	@""
	.align	4
.nv.constant0._ZN7cutlass13device_kernelINS_4gemm6kernel13GemmUniversalIN4cute5tupleIJiiiiEEENS1_10collective13CollectiveMmaINS1_34MainloopSm90TmaGmmaWarpSpecializedILi5ENS5_IJNS4_1CILi1EEESB_SB_EEENS1_35KernelTmaWarpSpecializedCooperativeEEENS5_IJNSA_ILi128EEENSA_ILi256EEESF_EEEaNS5_IJlSB_lEEEaSI_NS4_8TiledMMAINS4_8MMA_AtomIJNS4_4SM904GMMA27MMA_64x256x32_S32S8S8_SS_TNEEEENS4_6LayoutINS5_IJNSA_ILi2EEESB_SB_EEENS5_IJSB_NSA_ILi0EEESS_EEEEENS5_IJNS4_10UnderscoreESV_SV_EEEEENS4_13SM90_TMA_LOADENS4_14ComposedLayoutINS4_7SwizzleILi3ELi4ELi3EEENS4_18smem_ptr_flag_bitsILi8EEENSP_INS5_IJNSA_ILi8EEESF_EEENS5_IJSF_SB_EEEEEEEvNS4_8identityESY_S18_vS19_EENS_8epilogue10collective6detail29Sm90TmaWarpSpecializedAdapterINS1C_15DefaultEpilogueIaSI_SI_NS1B_6thread17LinearCombinationIaLi1EiiLNS1G_9ScaleType4KindE0ELNS_15FloatRoundStyleE2EaEENS1_15EpilogueDefaultEEEEEvvEEEEvNT_6ParamsE:
	.zero		1664


//--------------------- SYMBOLS --------------------------

	.type		.nv.reservedSmem.offset0,@object
	.size		.nv.reservedSmem.offset0,0x4
	.type		__assertfail,@function
